// auto-generated by cutlass_sweep.gemm — config: {"arch": "sm_90", "cluster_m": 1, "cluster_n": 2, "dtype": "e5m2", "stages": 5, "tile_k": 64, "tile_m": 64, "tile_n": 64}
#include "cutlass/cutlass.h"
#include "cutlass/gemm/collective/collective_builder.hpp"
#include "cutlass/gemm/device/gemm_universal_adapter.h"
#include "cutlass/gemm/kernel/gemm_universal.hpp"
#include "cutlass/epilogue/collective/collective_builder.hpp"

using ElemA = cutlass::float_e5m2_t;
using ElemB = cutlass::float_e5m2_t;
using ElemCD = cutlass::float_e5m2_t;
using Acc  = float;
using TileShape    = cute::Shape<cute::_64, cute::_64, cute::_64>;
using ClusterShape = cute::Shape<cute::_1, cute::_2, cute::_1>;

using CollectiveEpilogue = typename cutlass::epilogue::collective::CollectiveBuilder<
    cutlass::arch::Sm90, cutlass::arch::OpClassTensorOp,
    TileShape, ClusterShape,
    cutlass::epilogue::collective::EpilogueTileAuto,
    Acc, Acc,
    ElemCD, cutlass::layout::RowMajor, 128 / cutlass::sizeof_bits<ElemCD>::value,
    ElemCD, cutlass::layout::RowMajor, 128 / cutlass::sizeof_bits<ElemCD>::value,
    cutlass::epilogue::collective::EpilogueScheduleAuto
  >::CollectiveOp;

using CollectiveMainloop = typename cutlass::gemm::collective::CollectiveBuilder<
    cutlass::arch::Sm90, cutlass::arch::OpClassTensorOp,
    ElemA, cutlass::layout::RowMajor, 128 / cutlass::sizeof_bits<ElemA>::value,
    ElemB, cutlass::layout::ColumnMajor, 128 / cutlass::sizeof_bits<ElemB>::value,
    Acc,
    TileShape, ClusterShape,
    cutlass::gemm::collective::StageCount<5>,
    cutlass::gemm::collective::KernelScheduleAuto
  >::CollectiveOp;

using GemmKernel = cutlass::gemm::kernel::GemmUniversal<
    cute::Shape<int,int,int,int>,
    CollectiveMainloop,
    CollectiveEpilogue
>;
using Gemm = cutlass::gemm::device::GemmUniversalAdapter<GemmKernel>;

// Force the device kernel symbol into the cubin without needing a host main.
auto* _anchor = &cutlass::device_kernel<GemmKernel>;


// ===== COMPILED SASS (sm_90a) =====

	.target	sm_90a

	.elftype	@"ET_EXEC"


//--------------------- .note.nv.tkinfo           --------------------------
	.section	.note.nv.tkinfo,"",@"SHT_NOTE"
	.sectionflags	@"SHF_NOTE_NV_TKINFO"
	.tkinfo
        /*0018*/ 	.word	0x00000002
        /*0030*/ 	.string	""
        /*0030*/ 	.string	"ptxas"
        /*0030*/ 	.string	"Cuda compilation tools, release 13.0, V13.0.88"
        /*0030*/ 	.string	"Build cuda_13.0.r13.0/compiler.36424714_0"
        /*0030*/ 	.string	"-arch sm_90a -m 64 "



//--------------------- .note.nv.cuinfo           --------------------------
	.section	.note.nv.cuinfo,"",@"SHT_NOTE"
	.sectionflags	@"SHF_NOTE_NV_CUINFO"
        /*0018*/ 	.short	0x0002
        /*001a*/ 	.short	0x005a
        /*001c*/ 	.short	0x0082
	.zero		2


//--------------------- .nv.info                  --------------------------
	.section	.nv.info,"",@"SHT_CUDA_INFO"
	.align	4


	//----- nvinfo : EIATTR_REGCOUNT
	.align		4
        /*0000*/ 	.byte	0x04, 0x2f
        /*0002*/ 	.short	(.L_12 - .L_11)
	.align		4
.L_11:
        /*0004*/ 	.word	index@(_ZN7cutlass13device_kernelINS_4gemm6kernel13GemmUniversalIN4cute5tupleIJiiiiEEENS1_10collective13CollectiveMmaINS1_37MainloopSm90TmaGmmaWarpSpecializedFP8ILi5ENS5_IJNS4_1CILi1EEENSA_ILi2EEESB_EEENS1_32KernelTmaWarpSpecializedPingpongEEENS5_IJNSA_ILi64EEESG_SG_EEENS_12float_e5m2_tENS5_IJlSB_lEEESI_SJ_NS4_8TiledMMAINS4_8MMA_AtomIJNS4_4SM904GMMA30MMA_64x64x32_F32E5M2E5M2_SS_TNILNSN_7ScaleInE1ELSP_1EEEEEENS4_6LayoutINS5_IJSB_SB_SB_EEENS5_IJNSA_ILi0EEESU_SU_EEEEENS5_IJNS4_10UnderscoreESX_SX_EEEEENS4_23SM90_TMA_LOAD_MULTICASTENS4_14ComposedLayoutINS4_7SwizzleILi2ELi4ELi3EEENS4_18smem_ptr_flag_bitsILi8EEENSS_INS5_IJNSA_ILi8EEESG_EEENS5_IJSG_SB_EEEEEEEvNS4_8identityENS4_13SM90_TMA_LOADES1A_vS1B_EENS_8epilogue10collective6detail29Sm90TmaWarpSpecializedAdapterINS1F_15DefaultEpilogueISI_SJ_SJ_NS1E_6thread17LinearCombinationISI_Li1EffLNS1J_9ScaleType4KindE0ELNS_15FloatRoundStyleE2ESI_EENS1_15EpilogueDefaultEEEEEvvEEEEvNT_6ParamsE)
        /*0008*/ 	.word	0x000000a8


	//----- nvinfo : EIATTR_FRAME_SIZE
	.align		4
.L_12:
        /*000c*/ 	.byte	0x04, 0x11
        /*000e*/ 	.short	(.L_14 - .L_13)
	.align		4
.L_13:
        /*0010*/ 	.word	index@(_ZN7cutlass13device_kernelINS_4gemm6kernel13GemmUniversalIN4cute5tupleIJiiiiEEENS1_10collective13CollectiveMmaINS1_37MainloopSm90TmaGmmaWarpSpecializedFP8ILi5ENS5_IJNS4_1CILi1EEENSA_ILi2EEESB_EEENS1_32KernelTmaWarpSpecializedPingpongEEENS5_IJNSA_ILi64EEESG_SG_EEENS_12float_e5m2_tENS5_IJlSB_lEEESI_SJ_NS4_8TiledMMAINS4_8MMA_AtomIJNS4_4SM904GMMA30MMA_64x64x32_F32E5M2E5M2_SS_TNILNSN_7ScaleInE1ELSP_1EEEEEENS4_6LayoutINS5_IJSB_SB_SB_EEENS5_IJNSA_ILi0EEESU_SU_EEEEENS5_IJNS4_10UnderscoreESX_SX_EEEEENS4_23SM90_TMA_LOAD_MULTICASTENS4_14ComposedLayoutINS4_7SwizzleILi2ELi4ELi3EEENS4_18smem_ptr_flag_bitsILi8EEENSS_INS5_IJNSA_ILi8EEESG_EEENS5_IJSG_SB_EEEEEEEvNS4_8identityENS4_13SM90_TMA_LOADES1A_vS1B_EENS_8epilogue10collective6detail29Sm90TmaWarpSpecializedAdapterINS1F_15DefaultEpilogueISI_SJ_SJ_NS1E_6thread17LinearCombinationISI_Li1EffLNS1J_9ScaleType4KindE0ELNS_15FloatRoundStyleE2ESI_EENS1_15EpilogueDefaultEEEEEvvEEEEvNT_6ParamsE)
        /*0014*/ 	.word	0x00000000


	//----- nvinfo : EIATTR_MIN_STACK_SIZE
	.align		4
.L_14:
        /*0018*/ 	.byte	0x04, 0x12
        /*001a*/ 	.short	(.L_16 - .L_15)
	.align		4
.L_15:
        /*001c*/ 	.word	index@(_ZN7cutlass13device_kernelINS_4gemm6kernel13GemmUniversalIN4cute5tupleIJiiiiEEENS1_10collective13CollectiveMmaINS1_37MainloopSm90TmaGmmaWarpSpecializedFP8ILi5ENS5_IJNS4_1CILi1EEENSA_ILi2EEESB_EEENS1_32KernelTmaWarpSpecializedPingpongEEENS5_IJNSA_ILi64EEESG_SG_EEENS_12float_e5m2_tENS5_IJlSB_lEEESI_SJ_NS4_8TiledMMAINS4_8MMA_AtomIJNS4_4SM904GMMA30MMA_64x64x32_F32E5M2E5M2_SS_TNILNSN_7ScaleInE1ELSP_1EEEEEENS4_6LayoutINS5_IJSB_SB_SB_EEENS5_IJNSA_ILi0EEESU_SU_EEEEENS5_IJNS4_10UnderscoreESX_SX_EEEEENS4_23SM90_TMA_LOAD_MULTICASTENS4_14ComposedLayoutINS4_7SwizzleILi2ELi4ELi3EEENS4_18smem_ptr_flag_bitsILi8EEENSS_INS5_IJNSA_ILi8EEESG_EEENS5_IJSG_SB_EEEEEEEvNS4_8identityENS4_13SM90_TMA_LOADES1A_vS1B_EENS_8epilogue10collective6detail29Sm90TmaWarpSpecializedAdapterINS1F_15DefaultEpilogueISI_SJ_SJ_NS1E_6thread17LinearCombinationISI_Li1EffLNS1J_9ScaleType4KindE0ELNS_15FloatRoundStyleE2ESI_EENS1_15EpilogueDefaultEEEEEvvEEEEvNT_6ParamsE)
        /*0020*/ 	.word	0x00000000
.L_16:


//--------------------- .nv.compat                --------------------------
	.section	.nv.compat,"",@"SHT_CUDA_COMPAT_INFO"
	.align	4
        /*0000*/ 	.byte	0x02, 0x09, 0x01, 0x00, 0x02, 0x02, 0x04, 0x00, 0x02, 0x05, 0x05, 0x00, 0x03, 0x07, 0x01, 0x01
        /*0010*/ 	.byte	0x02, 0x03, 0x01, 0x00, 0x02, 0x06, 0x01, 0x00, 0x04, 0x0b, 0x08, 0x00, 0x00, 0x00, 0x00, 0x00
        /*0020*/ 	.byte	0x00, 0x00, 0x00, 0x00


//--------------------- .nv.info._ZN7cutlass13device_kernelINS_4gemm6kernel13GemmUniversalIN4cute5tupleIJiiiiEEENS1_10collective13CollectiveMmaINS1_37MainloopSm90TmaGmmaWarpSpecializedFP8ILi5ENS5_IJNS4_1CILi1EEENSA_ILi2EEESB_EEENS1_32KernelTmaWarpSpecializedPingpongEEENS5_IJNSA_ILi64EEESG_SG_EEENS_12float_e5m2_tENS5_IJlSB_lEEESI_SJ_NS4_8TiledMMAINS4_8MMA_AtomIJNS4_4SM904GMMA30MMA_64x64x32_F32E5M2E5M2_SS_TNILNSN_7ScaleInE1ELSP_1EEEEEENS4_6LayoutINS5_IJSB_SB_SB_EEENS5_IJNSA_ILi0EEESU_SU_EEEEENS5_IJNS4_10UnderscoreESX_SX_EEEEENS4_23SM90_TMA_LOAD_MULTICASTENS4_14ComposedLayoutINS4_7SwizzleILi2ELi4ELi3EEENS4_18smem_ptr_flag_bitsILi8EEENSS_INS5_IJNSA_ILi8EEESG_EEENS5_IJSG_SB_EEEEEEEvNS4_8identityENS4_13SM90_TMA_LOADES1A_vS1B_EENS_8epilogue10collective6detail29Sm90TmaWarpSpecializedAdapterINS1F_15DefaultEpilogueISI_SJ_SJ_NS1E_6thread17LinearCombinationISI_Li1EffLNS1J_9ScaleType4KindE0ELNS_15FloatRoundStyleE2ESI_EENS1_15EpilogueDefaultEEEEEvvEEEEvNT_6ParamsE --------------------------
	.section	.nv.info._ZN7cutlass13device_kernelINS_4gemm6kernel13GemmUniversalIN4cute5tupleIJiiiiEEENS1_10collective13CollectiveMmaINS1_37MainloopSm90TmaGmmaWarpSpecializedFP8ILi5ENS5_IJNS4_1CILi1EEENSA_ILi2EEESB_EEENS1_32KernelTmaWarpSpecializedPingpongEEENS5_IJNSA_ILi64EEESG_SG_EEENS_12float_e5m2_tENS5_IJlSB_lEEESI_SJ_NS4_8TiledMMAINS4_8MMA_AtomIJNS4_4SM904GMMA30MMA_64x64x32_F32E5M2E5M2_SS_TNILNSN_7ScaleInE1ELSP_1EEEEEENS4_6LayoutINS5_IJSB_SB_SB_EEENS5_IJNSA_ILi0EEESU_SU_EEEEENS5_IJNS4_10UnderscoreESX_SX_EEEEENS4_23SM90_TMA_LOAD_MULTICASTENS4_14ComposedLayoutINS4_7SwizzleILi2ELi4ELi3EEENS4_18smem_ptr_flag_bitsILi8EEENSS_INS5_IJNSA_ILi8EEESG_EEENS5_IJSG_SB_EEEEEEEvNS4_8identityENS4_13SM90_TMA_LOADES1A_vS1B_EENS_8epilogue10collective6detail29Sm90TmaWarpSpecializedAdapterINS1F_15DefaultEpilogueISI_SJ_SJ_NS1E_6thread17LinearCombinationISI_Li1EffLNS1J_9ScaleType4KindE0ELNS_15FloatRoundStyleE2ESI_EENS1_15EpilogueDefaultEEEEEvvEEEEvNT_6ParamsE,"",@"SHT_CUDA_INFO"
	.sectionflags	@""
	.align	4


	//----- nvinfo : EIATTR_CUDA_API_VERSION
	.align		4
        /*0000*/ 	.byte	0x04, 0x37
        /*0002*/ 	.short	(.L_18 - .L_17)
.L_17:
        /*0004*/ 	.word	0x00000082


	//----- nvinfo : EIATTR_KPARAM_INFO
	.align		4
.L_18:
        /*0008*/ 	.byte	0x04, 0x17
        /*000a*/ 	.short	(.L_20 - .L_19)
.L_19:
        /*000c*/ 	.word	0x00000000
        /*0010*/ 	.short	0x0000
        /*0012*/ 	.short	0x0070
        /*0014*/ 	.byte	0x00, 0xf0, 0x01, 0x10


	//----- nvinfo : EIATTR_SPARSE_MMA_MASK
	.align		4
.L_20:
        /*0018*/ 	.byte	0x03, 0x50
        /*001a*/ 	.short	0x0000


	//----- nvinfo : EIATTR_MAXREG_COUNT
	.align		4
        /*001c*/ 	.byte	0x03, 0x1b
        /*001e*/ 	.short	0x00a8


	//----- nvinfo : EIATTR_NUM_BARRIERS
	.align		4
        /*0020*/ 	.byte	0x02, 0x4c
        /*0022*/ 	.byte	0x01
	.zero		1


	//----- nvinfo : EIATTR_MERCURY_ISA_VERSION
	.align		4
        /*0024*/ 	.byte	0x03, 0x5f
        /*0026*/ 	.short	0x0101


	//----- nvinfo : EIATTR_INT_WARP_WIDE_INSTR_OFFSETS
	.align		4
        /*0028*/ 	.byte	0x04, 0x31
        /*002a*/ 	.short	(.L_22 - .L_21)


	//   ....[0]....
.L_21:
        /*002c*/ 	.word	0x000004f0


	//   ....[1]....
        /*0030*/ 	.word	0x00000530


	//   ....[2]....
        /*0034*/ 	.word	0x00000660


	//   ....[3]....
        /*0038*/ 	.word	0x00000690


	//   ....[4]....
        /*003c*/ 	.word	0x000006a0


	//   ....[5]....
        /*0040*/ 	.word	0x000006b0


	//   ....[6]....
        /*0044*/ 	.word	0x00000730


	//   ....[7]....
        /*0048*/ 	.word	0x00000780


	//   ....[8]....
        /*004c*/ 	.word	0x00002710


	//----- nvinfo : EIATTR_COOP_GROUP_MASK_REGIDS
	.align		4
.L_22:
        /*0050*/ 	.byte	0x04, 0x29
        /*0052*/ 	.short	(.L_24 - .L_23)


	//   ....[0]....
.L_23:
        /*0054*/ 	.word	0xffffffff


	//   ....[1]....
        /*0058*/ 	.word	0xffffffff


	//   ....[2]....
        /*005c*/ 	.word	0xffffffff


	//   ....[3]....
        /*0060*/ 	.word	0xffffffff


	//   ....[4]....
        /*0064*/ 	.word	0xffffffff


	//   ....[5]....
        /*0068*/ 	.word	0xffffffff


	//   ....[6]....
        /*006c*/ 	.word	0xffffffff


	//----- nvinfo : EIATTR_COOP_GROUP_INSTR_OFFSETS
	.align		4
.L_24:
        /*0070*/ 	.byte	0x04, 0x28
        /*0072*/ 	.short	(.L_26 - .L_25)


	//   ....[0]....
.L_25:
        /*0074*/ 	.word	0x00000060


	//   ....[1]....
        /*0078*/ 	.word	0x00000070


	//   ....[2]....
        /*007c*/ 	.word	0x00000130


	//   ....[3]....
        /*0080*/ 	.word	0x000002f0


	//   ....[4]....
        /*0084*/ 	.word	0x00000330


	//   ....[5]....
        /*0088*/ 	.word	0x000003b0


	//   ....[6]....
        /*008c*/ 	.word	0x000008f0


	//----- nvinfo : EIATTR_REG_RECONFIG
	.align		4
.L_26:
        /*0090*/ 	.byte	0x01, 0x54
	.zero		2


	//----- nvinfo : EIATTR_MBARRIER_INSTR_OFFSETS
	.align		4
        /*0094*/ 	.byte	0x04, 0x39
        /*0096*/ 	.short	(.L_28 - .L_27)


	//   ....[0]....
.L_27:
        /*0098*/ 	.word	0x00000240
        /*009c*/ 	.word	0x000000ff
        /*00a0*/ 	.word	0x00000000
        /*00a4*/ 	.short	0x0100
        /*00a6*/ 	.byte	0x08
	.zero		1


	//   ....[1]....
        /*00a8*/ 	.word	0x00000250
        /*00ac*/ 	.word	0x000000ff
        /*00b0*/ 	.word	0x00000028
        /*00b4*/ 	.short	0x0100
        /*00b6*/ 	.byte	0x08
	.zero		1


	//   ....[2]....
        /*00b8*/ 	.word	0x00000260
        /*00bc*/ 	.word	0x000000ff
        /*00c0*/ 	.word	0x00000008
        /*00c4*/ 	.short	0x0100
        /*00c6*/ 	.byte	0x08
	.zero		1


	//   ....[3]....
        /*00c8*/ 	.word	0x00000270
        /*00cc*/ 	.word	0x000000ff
        /*00d0*/ 	.word	0x00000030
        /*00d4*/ 	.short	0x0100
        /*00d6*/ 	.byte	0x08
	.zero		1


	//   ....[4]....
        /*00d8*/ 	.word	0x00000280
        /*00dc*/ 	.word	0x000000ff
        /*00e0*/ 	.word	0x00000010
        /*00e4*/ 	.short	0x0100
        /*00e6*/ 	.byte	0x08
	.zero		1


	//   ....[5]....
        /*00e8*/ 	.word	0x00000290
        /*00ec*/ 	.word	0x000000ff
        /*00f0*/ 	.word	0x00000038
        /*00f4*/ 	.short	0x0100
        /*00f6*/ 	.byte	0x08
	.zero		1


	//   ....[6]....
        /*00f8*/ 	.word	0x000002a0
        /*00fc*/ 	.word	0x000000ff
        /*0100*/ 	.word	0x00000018
        /*0104*/ 	.short	0x0100
        /*0106*/ 	.byte	0x08
	.zero		1


	//   ....[7]....
        /*0108*/ 	.word	0x000002b0
        /*010c*/ 	.word	0x000000ff
        /*0110*/ 	.word	0x00000040
        /*0114*/ 	.short	0x0100
        /*0116*/ 	.byte	0x08
	.zero		1


	//   ....[8]....
        /*0118*/ 	.word	0x000002c0
        /*011c*/ 	.word	0x000000ff
        /*0120*/ 	.word	0x00000020
        /*0124*/ 	.short	0x0100
        /*0126*/ 	.byte	0x08
	.zero		1


	//   ....[9]....
        /*0128*/ 	.word	0x000002d0
        /*012c*/ 	.word	0x000000ff
        /*0130*/ 	.word	0x00000048
        /*0134*/ 	.short	0x0100
        /*0136*/ 	.byte	0x08
	.zero		1


	//   ....[10]....
        /*0138*/ 	.word	0x000007b0
        /*013c*/ 	.word	0x000000ff
        /*0140*/ 	.word	0x00000080
        /*0144*/ 	.short	0x0100
        /*0146*/ 	.byte	0x08
	.zero		1


	//   ....[11]....
        /*0148*/ 	.word	0x00000840
        /*014c*/ 	.word	0x000000ff
        /*0150*/ 	.word	0x00000088
        /*0154*/ 	.short	0x0100
        /*0156*/ 	.byte	0x08
	.zero		1


	//   ....[12]....
        /*0158*/ 	.word	0x00000870
        /*015c*/ 	.word	0x000000ff
        /*0160*/ 	.word	0x00000060
        /*0164*/ 	.short	0x0100
        /*0166*/ 	.byte	0x09
	.zero		1


	//   ....[13]....
        /*0168*/ 	.word	0x00000880
        /*016c*/ 	.word	0x000000ff
        /*0170*/ 	.word	0x00000068
        /*0174*/ 	.short	0x0100
        /*0176*/ 	.byte	0x09
	.zero		1


	//   ....[14]....
        /*0178*/ 	.word	0x00000890
        /*017c*/ 	.word	0x000000ff
        /*0180*/ 	.word	0x00000070
        /*0184*/ 	.short	0x0100
        /*0186*/ 	.byte	0x09
	.zero		1


	//   ....[15]....
        /*0188*/ 	.word	0x000008a0
        /*018c*/ 	.word	0x000000ff
        /*0190*/ 	.word	0x00000078
        /*0194*/ 	.short	0x0100
        /*0196*/ 	.byte	0x09
	.zero		1


	//   ....[16]....
        /*0198*/ 	.word	0x00001680
        /*019c*/ 	.word	0x000000ff
        /*01a0*/ 	.word	0xfffffff8
        /*01a4*/ 	.short	0x010a
        /*01a6*/ 	.byte	0x0f
	.zero		1


	//   ....[17]....
        /*01a8*/ 	.word	0x00001960
        /*01ac*/ 	.word	0x000000ff
        /*01b0*/ 	.word	0x00000000
        /*01b4*/ 	.short	0x010a
        /*01b6*/ 	.byte	0x06
	.zero		1


	//   ....[18]....
        /*01b8*/ 	.word	0x000019a0
        /*01bc*/ 	.word	0x000000ff
        /*01c0*/ 	.word	0x00000000
        /*01c4*/ 	.short	0x010a
        /*01c6*/ 	.byte	0x06
	.zero		1


	//   ....[19]....
        /*01c8*/ 	.word	0x00001f20
        /*01cc*/ 	.word	0x000000ff
        /*01d0*/ 	.word	0x00000000
        /*01d4*/ 	.short	0x010a
        /*01d6*/ 	.byte	0x09
	.zero		1


	//   ....[20]....
        /*01d8*/ 	.word	0x00001f60
        /*01dc*/ 	.word	0x000000ff
        /*01e0*/ 	.word	0x00000000
        /*01e4*/ 	.short	0x010a
        /*01e6*/ 	.byte	0x09
	.zero		1


	//   ....[21]....
        /*01e8*/ 	.word	0x00002340
        /*01ec*/ 	.word	0x00000013
        /*01f0*/ 	.word	0x00000000
        /*01f4*/ 	.short	0x0101
        /*01f6*/ 	.byte	0x3f
	.zero		1


	//   ....[22]....
        /*01f8*/ 	.word	0x000026b0
        /*01fc*/ 	.word	0x0000000f
        /*0200*/ 	.word	0x00000000
        /*0204*/ 	.short	0x0101
        /*0206*/ 	.byte	0x17
	.zero		1


	//   ....[23]....
        /*0208*/ 	.word	0x000027c0
        /*020c*/ 	.word	0x0000000f
        /*0210*/ 	.word	0x00000000
        /*0214*/ 	.short	0x0101
        /*0216*/ 	.byte	0x3f
	.zero		1


	//   ....[24]....
        /*0218*/ 	.word	0x00002870
        /*021c*/ 	.word	0x000000ff
        /*0220*/ 	.word	0x00000008
        /*0224*/ 	.short	0x010a
        /*0226*/ 	.byte	0x0f
	.zero		1


	//   ....[25]....
        /*0228*/ 	.word	0x000050d0
        /*022c*/ 	.word	0x00000004
        /*0230*/ 	.word	0x00000000
        /*0234*/ 	.short	0x0101
        /*0236*/ 	.byte	0x17
	.zero		1


	//   ....[26]....
        /*0238*/ 	.word	0x000059f0
        /*023c*/ 	.word	0x00000013
        /*0240*/ 	.word	0x00000028
        /*0244*/ 	.short	0x010a
        /*0246*/ 	.byte	0x3f
	.zero		1


	//   ....[27]....
        /*0248*/ 	.word	0x00005d70
        /*024c*/ 	.word	0x0000000a
        /*0250*/ 	.word	0x00000088
        /*0254*/ 	.short	0x0101
        /*0256*/ 	.byte	0x3f
	.zero		1


	//   ....[28]....
        /*0258*/ 	.word	0x000064d0
        /*025c*/ 	.word	0x00000005
        /*0260*/ 	.word	0x00000000
        /*0264*/ 	.short	0x010a
        /*0266*/ 	.byte	0x3f
	.zero		1


	//   ....[29]....
        /*0268*/ 	.word	0x00006550
        /*026c*/ 	.word	0x00000007
        /*0270*/ 	.word	0x00000000
        /*0274*/ 	.short	0x010a
        /*0276*/ 	.byte	0x3f
	.zero		1


	//   ....[30]....
        /*0278*/ 	.word	0x000065e0
        /*027c*/ 	.word	0x00000008
        /*0280*/ 	.word	0x00000000
        /*0284*/ 	.short	0x010a
        /*0286*/ 	.byte	0x3f
	.zero		1


	//   ....[31]....
        /*0288*/ 	.word	0x00006670
        /*028c*/ 	.word	0x0000000b
        /*0290*/ 	.word	0x00000000
        /*0294*/ 	.short	0x010a
        /*0296*/ 	.byte	0x3f
	.zero		1


	//   ....[32]....
        /*0298*/ 	.word	0x00006700
        /*029c*/ 	.word	0x00000003
        /*02a0*/ 	.word	0x00000000
        /*02a4*/ 	.short	0x010a
        /*02a6*/ 	.byte	0x3f
	.zero		1


	//   ....[33]....
        /*02a8*/ 	.word	0x00006770
        /*02ac*/ 	.word	0x0000000f
        /*02b0*/ 	.word	0xfffffff8
        /*02b4*/ 	.short	0x010a
        /*02b6*/ 	.byte	0x3f
	.zero		1


	//   ....[34]....
        /*02b8*/ 	.word	0x000067d0
        /*02bc*/ 	.word	0x0000000f
        /*02c0*/ 	.word	0x00000000
        /*02c4*/ 	.short	0x010a
        /*02c6*/ 	.byte	0x3f
	.zero		1


	//   ....[35]....
        /*02c8*/ 	.word	0x00006830
        /*02cc*/ 	.word	0x00000013
        /*02d0*/ 	.word	0x00000000
        /*02d4*/ 	.short	0x010a
        /*02d6*/ 	.byte	0x3f
	.zero		1


	//   ....[36]....
        /*02d8*/ 	.word	0x00006890
        /*02dc*/ 	.word	0x0000000f
        /*02e0*/ 	.word	0x00000008
        /*02e4*/ 	.short	0x010a
        /*02e6*/ 	.byte	0x3f
	.zero		1


	//   ....[37]....
        /*02e8*/ 	.word	0x00006960
        /*02ec*/ 	.word	0x00000013
        /*02f0*/ 	.word	0x00000028
        /*02f4*/ 	.short	0x010a
        /*02f6*/ 	.byte	0x3f
	.zero		1


	//   ....[38]....
        /*02f8*/ 	.word	0x00006a40
        /*02fc*/ 	.word	0x00000005
        /*0300*/ 	.word	0x00000000
        /*0304*/ 	.short	0x010a
        /*0306*/ 	.byte	0x3f
	.zero		1


	//   ....[39]....
        /*0308*/ 	.word	0x00006a90
        /*030c*/ 	.word	0x00000007
        /*0310*/ 	.word	0x00000000
        /*0314*/ 	.short	0x010a
        /*0316*/ 	.byte	0x3f
	.zero		1


	//   ....[40]....
        /*0318*/ 	.word	0x00006ae0
        /*031c*/ 	.word	0x00000008
        /*0320*/ 	.word	0x00000000
        /*0324*/ 	.short	0x010a
        /*0326*/ 	.byte	0x3f
	.zero		1


	//   ....[41]....
        /*0328*/ 	.word	0x00006b30
        /*032c*/ 	.word	0x0000000b
        /*0330*/ 	.word	0x00000000
        /*0334*/ 	.short	0x010a
        /*0336*/ 	.byte	0x3f
	.zero		1


	//----- nvinfo : EIATTR_NUM_MBARRIERS
	.align		4
.L_28:
        /*0338*/ 	.byte	0x03, 0x38
        /*033a*/ 	.short	0x0010


	//----- nvinfo : EIATTR_EXIT_INSTR_OFFSETS
	.align		4
        /*033c*/ 	.byte	0x04, 0x1c
        /*033e*/ 	.short	(.L_30 - .L_29)


	//   ....[0]....
.L_29:
        /*0340*/ 	.word	0x00001340


	//   ....[1]....
        /*0344*/ 	.word	0x000013a0


	//   ....[2]....
        /*0348*/ 	.word	0x000056e0


	//   ....[3]....
        /*034c*/ 	.word	0x00005710


	//   ....[4]....
        /*0350*/ 	.word	0x00006750


	//----- nvinfo : EIATTR_MAX_THREADS
	.align		4
.L_30:
        /*0354*/ 	.byte	0x04, 0x05
        /*0356*/ 	.short	(.L_32 - .L_31)
.L_31:
        /*0358*/ 	.word	0x00000180
        /*035c*/ 	.word	0x00000001
        /*0360*/ 	.word	0x00000001


	//----- nvinfo : EIATTR_CRS_STACK_SIZE
	.align		4
.L_32:
        /*0364*/ 	.byte	0x04, 0x1e
        /*0366*/ 	.short	(.L_34 - .L_33)
.L_33:
        /*0368*/ 	.word	0x00000000


	//----- nvinfo : EIATTR_CBANK_PARAM_SIZE
	.align		4
.L_34:
        /*036c*/ 	.byte	0x03, 0x19
        /*036e*/ 	.short	0x0470


	//----- nvinfo : EIATTR_PARAM_CBANK
	.align		4
        /*0370*/ 	.byte	0x04, 0x0a
        /*0372*/ 	.short	(.L_36 - .L_35)
	.align		4
.L_35:
        /*0374*/ 	.word	index@(.nv.constant0._ZN7cutlass13device_kernelINS_4gemm6kernel13GemmUniversalIN4cute5tupleIJiiiiEEENS1_10collective13CollectiveMmaINS1_37MainloopSm90TmaGmmaWarpSpecializedFP8ILi5ENS5_IJNS4_1CILi1EEENSA_ILi2EEESB_EEENS1_32KernelTmaWarpSpecializedPingpongEEENS5_IJNSA_ILi64EEESG_SG_EEENS_12float_e5m2_tENS5_IJlSB_lEEESI_SJ_NS4_8TiledMMAINS4_8MMA_AtomIJNS4_4SM904GMMA30MMA_64x64x32_F32E5M2E5M2_SS_TNILNSN_7ScaleInE1ELSP_1EEEEEENS4_6LayoutINS5_IJSB_SB_SB_EEENS5_IJNSA_ILi0EEESU_SU_EEEEENS5_IJNS4_10UnderscoreESX_SX_EEEEENS4_23SM90_TMA_LOAD_MULTICASTENS4_14ComposedLayoutINS4_7SwizzleILi2ELi4ELi3EEENS4_18smem_ptr_flag_bitsILi8EEENSS_INS5_IJNSA_ILi8EEESG_EEENS5_IJSG_SB_EEEEEEEvNS4_8identityENS4_13SM90_TMA_LOADES1A_vS1B_EENS_8epilogue10collective6detail29Sm90TmaWarpSpecializedAdapterINS1F_15DefaultEpilogueISI_SJ_SJ_NS1E_6thread17LinearCombinationISI_Li1EffLNS1J_9ScaleType4KindE0ELNS_15FloatRoundStyleE2ESI_EENS1_15EpilogueDefaultEEEEEvvEEEEvNT_6ParamsE)
        /*0378*/ 	.short	0x0210
        /*037a*/ 	.short	0x0470


	//----- nvinfo : EIATTR_SW_WAR
	.align		4
.L_36:
        /*037c*/ 	.byte	0x04, 0x36
        /*037e*/ 	.short	(.L_38 - .L_37)
.L_37:
        /*0380*/ 	.word	0x00000008
.L_38:


//--------------------- .nv.callgraph             --------------------------
	.section	.nv.callgraph,"",@"SHT_CUDA_CALLGRAPH"
	.align	4
	.sectionentsize	8
	.align		4
        /*0000*/ 	.word	0x00000000
	.align		4
        /*0004*/ 	.word	0xffffffff
	.align		4
        /*0008*/ 	.word	0x00000000
	.align		4
        /*000c*/ 	.word	0xfffffffe
	.align		4
        /*0010*/ 	.word	0x00000000
	.align		4
        /*0014*/ 	.word	0xfffffffd
	.align		4
        /*0018*/ 	.word	0x00000000
	.align		4
        /*001c*/ 	.word	0xfffffffc


//--------------------- .nv.constant4             --------------------------
	.section	.nv.constant4,"a",@progbits
	.align	8
	.align		8
.nv.constant4:
        /*0000*/ 	.dword	_ZN39_INTERNAL_3677c1b5_4_k_cu_5ea2ceaa_47014cuda3std3__45__cpo5beginE
	.align		8
        /*0008*/ 	.dword	_ZN39_INTERNAL_3677c1b5_4_k_cu_5ea2ceaa_47014cuda3std3__45__cpo3endE
	.align		8
        /*0010*/ 	.dword	_ZN39_INTERNAL_3677c1b5_4_k_cu_5ea2ceaa_47014cuda3std3__45__cpo6cbeginE
	.align		8
        /*0018*/ 	.dword	_ZN39_INTERNAL_3677c1b5_4_k_cu_5ea2ceaa_47014cuda3std3__45__cpo4cendE
	.align		8
        /*0020*/ 	.dword	_ZN39_INTERNAL_3677c1b5_4_k_cu_5ea2ceaa_47014cuda3std3__441_GLOBAL__N__3677c1b5_4_k_cu_5ea2ceaa_47016ignoreE
	.align		8
        /*0028*/ 	.dword	_ZN39_INTERNAL_3677c1b5_4_k_cu_5ea2ceaa_47014cuda3std3__419piecewise_constructE
	.align		8
        /*0030*/ 	.dword	_ZN39_INTERNAL_3677c1b5_4_k_cu_5ea2ceaa_47014cuda3std3__48in_placeE
	.align		8
        /*0038*/ 	.dword	_ZN39_INTERNAL_3677c1b5_4_k_cu_5ea2ceaa_47014cuda3std6ranges3__45__cpo4swapE
	.align		8
        /*0040*/ 	.dword	_ZN39_INTERNAL_3677c1b5_4_k_cu_5ea2ceaa_47014cuda3std6ranges3__45__cpo9iter_moveE
	.align		8
        /*0048*/ 	.dword	_ZN39_INTERNAL_3677c1b5_4_k_cu_5ea2ceaa_47014cute7productE
	.align		8
        /*0050*/ 	.dword	_ZN39_INTERNAL_3677c1b5_4_k_cu_5ea2ceaa_47014cute1_E


//--------------------- .text._ZN7cutlass13device_kernelINS_4gemm6kernel13GemmUniversalIN4cute5tupleIJiiiiEEENS1_10collective13CollectiveMmaINS1_37MainloopSm90TmaGmmaWarpSpecializedFP8ILi5ENS5_IJNS4_1CILi1EEENSA_ILi2EEESB_EEENS1_32KernelTmaWarpSpecializedPingpongEEENS5_IJNSA_ILi64EEESG_SG_EEENS_12float_e5m2_tENS5_IJlSB_lEEESI_SJ_NS4_8TiledMMAINS4_8MMA_AtomIJNS4_4SM904GMMA30MMA_64x64x32_F32E5M2E5M2_SS_TNILNSN_7ScaleInE1ELSP_1EEEEEENS4_6LayoutINS5_IJSB_SB_SB_EEENS5_IJNSA_ILi0EEESU_SU_EEEEENS5_IJNS4_10UnderscoreESX_SX_EEEEENS4_23SM90_TMA_LOAD_MULTICASTENS4_14ComposedLayoutINS4_7SwizzleILi2ELi4ELi3EEENS4_18smem_ptr_flag_bitsILi8EEENSS_INS5_IJNSA_ILi8EEESG_EEENS5_IJSG_SB_EEEEEEEvNS4_8identityENS4_13SM90_TMA_LOADES1A_vS1B_EENS_8epilogue10collective6detail29Sm90TmaWarpSpecializedAdapterINS1F_15DefaultEpilogueISI_SJ_SJ_NS1E_6thread17LinearCombinationISI_Li1EffLNS1J_9ScaleType4KindE0ELNS_15FloatRoundStyleE2ESI_EENS1_15EpilogueDefaultEEEEEvvEEEEvNT_6ParamsE --------------------------
	.section	.text._ZN7cutlass13device_kernelINS_4gemm6kernel13GemmUniversalIN4cute5tupleIJiiiiEEENS1_10collective13CollectiveMmaINS1_37MainloopSm90TmaGmmaWarpSpecializedFP8ILi5ENS5_IJNS4_1CILi1EEENSA_ILi2EEESB_EEENS1_32KernelTmaWarpSpecializedPingpongEEENS5_IJNSA_ILi64EEESG_SG_EEENS_12float_e5m2_tENS5_IJlSB_lEEESI_SJ_NS4_8TiledMMAINS4_8MMA_AtomIJNS4_4SM904GMMA30MMA_64x64x32_F32E5M2E5M2_SS_TNILNSN_7ScaleInE1ELSP_1EEEEEENS4_6LayoutINS5_IJSB_SB_SB_EEENS5_IJNSA_ILi0EEESU_SU_EEEEENS5_IJNS4_10UnderscoreESX_SX_EEEEENS4_23SM90_TMA_LOAD_MULTICASTENS4_14ComposedLayoutINS4_7SwizzleILi2ELi4ELi3EEENS4_18smem_ptr_flag_bitsILi8EEENSS_INS5_IJNSA_ILi8EEESG_EEENS5_IJSG_SB_EEEEEEEvNS4_8identityENS4_13SM90_TMA_LOADES1A_vS1B_EENS_8epilogue10collective6detail29Sm90TmaWarpSpecializedAdapterINS1F_15DefaultEpilogueISI_SJ_SJ_NS1E_6thread17LinearCombinationISI_Li1EffLNS1J_9ScaleType4KindE0ELNS_15FloatRoundStyleE2ESI_EENS1_15EpilogueDefaultEEEEEvvEEEEvNT_6ParamsE,"ax",@progbits
	.align	128
.text._ZN7cutlass13device_kernelINS_4gemm6kernel13GemmUniversalIN4cute5tupleIJiiiiEEENS1_10collective13CollectiveMmaINS1_37MainloopSm90TmaGmmaWarpSpecializedFP8ILi5ENS5_IJNS4_1CILi1EEENSA_ILi2EEESB_EEENS1_32KernelTmaWarpSpecializedPingpongEEENS5_IJNSA_ILi64EEESG_SG_EEENS_12float_e5m2_tENS5_IJlSB_lEEESI_SJ_NS4_8TiledMMAINS4_8MMA_AtomIJNS4_4SM904GMMA30MMA_64x64x32_F32E5M2E5M2_SS_TNILNSN_7ScaleInE1ELSP_1EEEEEENS4_6LayoutINS5_IJSB_SB_SB_EEENS5_IJNSA_ILi0EEESU_SU_EEEEENS5_IJNS4_10UnderscoreESX_SX_EEEEENS4_23SM90_TMA_LOAD_MULTICASTENS4_14ComposedLayoutINS4_7SwizzleILi2ELi4ELi3EEENS4_18smem_ptr_flag_bitsILi8EEENSS_INS5_IJNSA_ILi8EEESG_EEENS5_IJSG_SB_EEEEEEEvNS4_8identityENS4_13SM90_TMA_LOADES1A_vS1B_EENS_8epilogue10collective6detail29Sm90TmaWarpSpecializedAdapterINS1F_15DefaultEpilogueISI_SJ_SJ_NS1E_6thread17LinearCombinationISI_Li1EffLNS1J_9ScaleType4KindE0ELNS_15FloatRoundStyleE2ESI_EENS1_15EpilogueDefaultEEEEEvvEEEEvNT_6ParamsE:
        .type           _ZN7cutlass13device_kernelINS_4gemm6kernel13GemmUniversalIN4cute5tupleIJiiiiEEENS1_10collective13CollectiveMmaINS1_37MainloopSm90TmaGmmaWarpSpecializedFP8ILi5ENS5_IJNS4_1CILi1EEENSA_ILi2EEESB_EEENS1_32KernelTmaWarpSpecializedPingpongEEENS5_IJNSA_ILi64EEESG_SG_EEENS_12float_e5m2_tENS5_IJlSB_lEEESI_SJ_NS4_8TiledMMAINS4_8MMA_AtomIJNS4_4SM904GMMA30MMA_64x64x32_F32E5M2E5M2_SS_TNILNSN_7ScaleInE1ELSP_1EEEEEENS4_6LayoutINS5_IJSB_SB_SB_EEENS5_IJNSA_ILi0EEESU_SU_EEEEENS5_IJNS4_10UnderscoreESX_SX_EEEEENS4_23SM90_TMA_LOAD_MULTICASTENS4_14ComposedLayoutINS4_7SwizzleILi2ELi4ELi3EEENS4_18smem_ptr_flag_bitsILi8EEENSS_INS5_IJNSA_ILi8EEESG_EEENS5_IJSG_SB_EEEEEEEvNS4_8identityENS4_13SM90_TMA_LOADES1A_vS1B_EENS_8epilogue10collective6detail29Sm90TmaWarpSpecializedAdapterINS1F_15DefaultEpilogueISI_SJ_SJ_NS1E_6thread17LinearCombinationISI_Li1EffLNS1J_9ScaleType4KindE0ELNS_15FloatRoundStyleE2ESI_EENS1_15EpilogueDefaultEEEEEvvEEEEvNT_6ParamsE,@function
        .size           _ZN7cutlass13device_kernelINS_4gemm6kernel13GemmUniversalIN4cute5tupleIJiiiiEEENS1_10collective13CollectiveMmaINS1_37MainloopSm90TmaGmmaWarpSpecializedFP8ILi5ENS5_IJNS4_1CILi1EEENSA_ILi2EEESB_EEENS1_32KernelTmaWarpSpecializedPingpongEEENS5_IJNSA_ILi64EEESG_SG_EEENS_12float_e5m2_tENS5_IJlSB_lEEESI_SJ_NS4_8TiledMMAINS4_8MMA_AtomIJNS4_4SM904GMMA30MMA_64x64x32_F32E5M2E5M2_SS_TNILNSN_7ScaleInE1ELSP_1EEEEEENS4_6LayoutINS5_IJSB_SB_SB_EEENS5_IJNSA_ILi0EEESU_SU_EEEEENS5_IJNS4_10UnderscoreESX_SX_EEEEENS4_23SM90_TMA_LOAD_MULTICASTENS4_14ComposedLayoutINS4_7SwizzleILi2ELi4ELi3EEENS4_18smem_ptr_flag_bitsILi8EEENSS_INS5_IJNSA_ILi8EEESG_EEENS5_IJSG_SB_EEEEEEEvNS4_8identityENS4_13SM90_TMA_LOADES1A_vS1B_EENS_8epilogue10collective6detail29Sm90TmaWarpSpecializedAdapterINS1F_15DefaultEpilogueISI_SJ_SJ_NS1E_6thread17LinearCombinationISI_Li1EffLNS1J_9ScaleType4KindE0ELNS_15FloatRoundStyleE2ESI_EENS1_15EpilogueDefaultEEEEEvvEEEEvNT_6ParamsE,(.L_x_146 - _ZN7cutlass13device_kernelINS_4gemm6kernel13GemmUniversalIN4cute5tupleIJiiiiEEENS1_10collective13CollectiveMmaINS1_37MainloopSm90TmaGmmaWarpSpecializedFP8ILi5ENS5_IJNS4_1CILi1EEENSA_ILi2EEESB_EEENS1_32KernelTmaWarpSpecializedPingpongEEENS5_IJNSA_ILi64EEESG_SG_EEENS_12float_e5m2_tENS5_IJlSB_lEEESI_SJ_NS4_8TiledMMAINS4_8MMA_AtomIJNS4_4SM904GMMA30MMA_64x64x32_F32E5M2E5M2_SS_TNILNSN_7ScaleInE1ELSP_1EEEEEENS4_6LayoutINS5_IJSB_SB_SB_EEENS5_IJNSA_ILi0EEESU_SU_EEEEENS5_IJNS4_10UnderscoreESX_SX_EEEEENS4_23SM90_TMA_LOAD_MULTICASTENS4_14ComposedLayoutINS4_7SwizzleILi2ELi4ELi3EEENS4_18smem_ptr_flag_bitsILi8EEENSS_INS5_IJNSA_ILi8EEESG_EEENS5_IJSG_SB_EEEEEEEvNS4_8identityENS4_13SM90_TMA_LOADES1A_vS1B_EENS_8epilogue10collective6detail29Sm90TmaWarpSpecializedAdapterINS1F_15DefaultEpilogueISI_SJ_SJ_NS1E_6thread17LinearCombinationISI_Li1EffLNS1J_9ScaleType4KindE0ELNS_15FloatRoundStyleE2ESI_EENS1_15EpilogueDefaultEEEEEvvEEEEvNT_6ParamsE)
        .other          _ZN7cutlass13device_kernelINS_4gemm6kernel13GemmUniversalIN4cute5tupleIJiiiiEEENS1_10collective13CollectiveMmaINS1_37MainloopSm90TmaGmmaWarpSpecializedFP8ILi5ENS5_IJNS4_1CILi1EEENSA_ILi2EEESB_EEENS1_32KernelTmaWarpSpecializedPingpongEEENS5_IJNSA_ILi64EEESG_SG_EEENS_12float_e5m2_tENS5_IJlSB_lEEESI_SJ_NS4_8TiledMMAINS4_8MMA_AtomIJNS4_4SM904GMMA30MMA_64x64x32_F32E5M2E5M2_SS_TNILNSN_7ScaleInE1ELSP_1EEEEEENS4_6LayoutINS5_IJSB_SB_SB_EEENS5_IJNSA_ILi0EEESU_SU_EEEEENS5_IJNS4_10UnderscoreESX_SX_EEEEENS4_23SM90_TMA_LOAD_MULTICASTENS4_14ComposedLayoutINS4_7SwizzleILi2ELi4ELi3EEENS4_18smem_ptr_flag_bitsILi8EEENSS_INS5_IJNSA_ILi8EEESG_EEENS5_IJSG_SB_EEEEEEEvNS4_8identityENS4_13SM90_TMA_LOADES1A_vS1B_EENS_8epilogue10collective6detail29Sm90TmaWarpSpecializedAdapterINS1F_15DefaultEpilogueISI_SJ_SJ_NS1E_6thread17LinearCombinationISI_Li1EffLNS1J_9ScaleType4KindE0ELNS_15FloatRoundStyleE2ESI_EENS1_15EpilogueDefaultEEEEEvvEEEEvNT_6ParamsE,@"STO_CUDA_ENTRY STV_DEFAULT"
_ZN7cutlass13device_kernelINS_4gemm6kernel13GemmUniversalIN4cute5tupleIJiiiiEEENS1_10collective13CollectiveMmaINS1_37MainloopSm90TmaGmmaWarpSpecializedFP8ILi5ENS5_IJNS4_1CILi1EEENSA_ILi2EEESB_EEENS1_32KernelTmaWarpSpecializedPingpongEEENS5_IJNSA_ILi64EEESG_SG_EEENS_12float_e5m2_tENS5_IJlSB_lEEESI_SJ_NS4_8TiledMMAINS4_8MMA_AtomIJNS4_4SM904GMMA30MMA_64x64x32_F32E5M2E5M2_SS_TNILNSN_7ScaleInE1ELSP_1EEEEEENS4_6LayoutINS5_IJSB_SB_SB_EEENS5_IJNSA_ILi0EEESU_SU_EEEEENS5_IJNS4_10UnderscoreESX_SX_EEEEENS4_23SM90_TMA_LOAD_MULTICASTENS4_14ComposedLayoutINS4_7SwizzleILi2ELi4ELi3EEENS4_18smem_ptr_flag_bitsILi8EEENSS_INS5_IJNSA_ILi8EEESG_EEENS5_IJSG_SB_EEEEEEEvNS4_8identityENS4_13SM90_TMA_LOADES1A_vS1B_EENS_8epilogue10collective6detail29Sm90TmaWarpSpecializedAdapterINS1F_15DefaultEpilogueISI_SJ_SJ_NS1E_6thread17LinearCombinationISI_Li1EffLNS1J_9ScaleType4KindE0ELNS_15FloatRoundStyleE2ESI_EENS1_15EpilogueDefaultEEEEEvvEEEEvNT_6ParamsE:
[----:B------:R-:W-:Y:S01]  /*0000*/  LDC R1, c[0x0][0x28] ;  /* 0x00000a00ff017b82 */ /* 0x000fe20000000800 */
[----:B------:R-:W0:Y:S01]  /*0010*/  S2R R11, SR_TID.X ;  /* 0x00000000000b7919 */ /* 0x000e220000002100 */
[----:B------:R-:W-:Y:S01]  /*0020*/  ELECT P0, URZ, PT ;  /* 0x00000000003f782f */ /* 0x000fe20003800000 */
[----:B------:R-:W-:Y:S01]  /*0030*/  BSSY B0, `(.L_x_0) ;  /* 0x000000f000007945 */ /* 0x000fe20003800000 */
[--C-:B0-----:R-:W-:Y:S02]  /*0040*/  SHF.R.U32.HI R0, RZ, 0x5, R11.reuse ;  /* 0x00000005ff007819 */ /* 0x101fe4000001160b */
[----:B------:R-:W-:-:S03]  /*0050*/  SHF.R.U32.HI R5, RZ, 0x7, R11 ;  /* 0x00000007ff057819 */ /* 0x000fc6000001160b */
[----:B------:R-:W0:Y:S04]  /*0060*/  SHFL.IDX PT, R2, R0, RZ, 0x1f ;  /* 0x00001fff00027589 */ /* 0x000e2800000e0000 */
[----:B------:R1:W2:Y:S01]  /*0070*/  SHFL.IDX PT, R6, R5, RZ, 0x1f ;  /* 0x00001fff05067589 */ /* 0x0002a200000e0000 */
[----:B0-----:R-:W-:-:S13]  /*0080*/  ISETP.NE.OR P0, PT, R2, RZ, !P0 ;  /* 0x000000ff0200720c */ /* 0x001fda0004705670 */
[----:B-12---:R-:W-:Y:S05]  /*0090*/  @P0 BRA `(.L_x_1) ;  /* 0x0000000000200947 */ /* 0x006fea0003800000 */
[----:B------:R-:W-:Y:S02]  /*00a0*/  ULDC.64 UR4, c[0x0][0x198] ;  /* 0x0000660000047ab9 */ /* 0x000fe40000000a00 */
[----:B------:R-:W-:Y:S02]  /*00b0*/  UIADD3 UR6, UP0, UR4, 0xf0, URZ ;  /* 0x000000f004067890 */ /* 0x000fe4000ff1e03f */
[----:B------:R-:W-:Y:S02]  /*00c0*/  UIADD3 UR4, UP1, UR4, 0x1f0, URZ ;  /* 0x000001f004047890 */ /* 0x000fe4000ff3e03f */
[----:B------:R-:W-:Y:S02]  /*00d0*/  UIADD3.X UR7, URZ, UR5, URZ, UP0, !UPT ;  /* 0x000000053f077290 */ /* 0x000fe400087fe43f */
[----:B------:R-:W-:-:S07]  /*00e0*/  UIADD3.X UR5, URZ, UR5, URZ, UP1, !UPT ;  /* 0x000000053f057290 */ /* 0x000fce0008ffe43f */
[----:B------:R0:W-:Y:S02]  /*00f0*/  UTMACCTL.PF [UR6] ;  /* 0x00000000060079b9 */ /* 0x0001e40008040000 */
[----:B------:R0:W-:Y:S02]  /*0100*/  UTMACCTL.PF [UR4] ;  /* 0x00000000040079b9 */ /* 0x0001e40008040000 */
[----:B0-----:R-:W-:Y:S01]  /*0110*/  NOP ;  /* 0x0000000000007918 */ /* 0x001fe20000000000 */
.L_x_1:
[----:B------:R-:W-:Y:S05]  /*0120*/  BSYNC B0 ;  /* 0x0000000000007941 */ /* 0x000fea0003800000 */
.L_x_0:
[----:B------:R-:W0:Y:S01]  /*0130*/  SHFL.IDX PT, R7, R0, RZ, 0x1f ;  /* 0x00001fff00077589 */ /* 0x000e2200000e0000 */
[----:B------:R-:W-:Y:S02]  /*0140*/  SHF.R.S32.HI R4, RZ, 0x1f, R11 ;  /* 0x0000001fff047819 */ /* 0x000fe4000001140b */
[----:B0-----:R-:W-:-:S13]  /*0150*/  ISETP.NE.AND P0, PT, R7, RZ, PT ;  /* 0x000000ff0700720c */ /* 0x001fda0003f05270 */
[----:B------:R-:W-:Y:S05]  /*0160*/  @P0 BRA `(.L_x_2) ;  /* 0x0000000000600947 */ /* 0x000fea0003800000 */
[----:B------:R-:W0:Y:S01]  /*0170*/  S2UR UR8, SR_CgaCtaId ;  /* 0x00000000000879c3 */ /* 0x000e220000008800 */
[----:B------:R-:W-:Y:S01]  /*0180*/  UMOV UR4, 0x400 ;  /* 0x0000040000047882 */ /* 0x000fe20000000000 */
[----:B------:R-:W-:Y:S01]  /*0190*/  UMOV UR5, 0x1 ;  /* 0x0000000100057882 */ /* 0x000fe20000000000 */
[----:B------:R-:W-:Y:S01]  /*01a0*/  UMOV UR6, 0x2 ;  /* 0x0000000200067882 */ /* 0x000fe20000000000 */
[----:B------:R-:W-:Y:S01]  /*01b0*/  ELECT P0, URZ, PT ;  /* 0x00000000003f782f */ /* 0x000fe20003800000 */
[----:B------:R-:W-:-:S04]  /*01c0*/  UIADD3 UR6, -UR6, 0x100000, URZ ;  /* 0x0010000006067890 */ /* 0x000fc8000fffe13f */
[----:B------:R-:W-:Y:S02]  /*01d0*/  USHF.L.U32 UR7, UR6, 0xb, URZ ;  /* 0x0000000b06077899 */ /* 0x000fe4000800063f */
[----:B------:R-:W-:Y:S02]  /*01e0*/  USHF.L.U32 UR6, UR6, 0x1, URZ ;  /* 0x0000000106067899 */ /* 0x000fe4000800063f */
[----:B0-----:R-:W-:Y:S02]  /*01f0*/  ULEA UR8, UR8, UR4, 0x18 ;  /* 0x0000000408087291 */ /* 0x001fe4000f8ec03f */
[----:B------:R-:W-:-:S04]  /*0200*/  UIADD3 UR4, -UR5, 0x100000, URZ ;  /* 0x0010000005047890 */ /* 0x000fc8000fffe13f */
[----:B------:R-:W-:Y:S02]  /*0210*/  USHF.L.U32 UR5, UR4, 0xb, URZ ;  /* 0x0000000b04057899 */ /* 0x000fe4000800063f */
[----:B------:R-:W-:Y:S01]  /*0220*/  USHF.L.U32 UR4, UR4, 0x1, URZ ;  /* 0x0000000104047899 */ /* 0x000fe2000800063f */
[----:B------:R-:W0:Y:S11]  /*0230*/  FENCE.VIEW.ASYNC.S ;  /* 0x00000000000073c6 */ /* 0x000e360000000000 */
[----:B0-----:R0:W1:Y:S01]  /*0240*/  SYNCS.EXCH.64 URZ, [UR8], UR4 ;  /* 0x00000004083f75b2 */ /* 0x0010620008000100 */
[----:B------:R0:W2:Y:S01]  /*0250*/  SYNCS.EXCH.64 URZ, [UR8+0x28], UR6 ;  /* 0x00002806083f75b2 */ /* 0x0000a20008000100 */
[----:B------:R0:W3:Y:S01]  /*0260*/  SYNCS.EXCH.64 URZ, [UR8+0x8], UR4 ;  /* 0x00000804083f75b2 */ /* 0x0000e20008000100 */
[----:B------:R0:W4:Y:S01]  /*0270*/  SYNCS.EXCH.64 URZ, [UR8+0x30], UR6 ;  /* 0x00003006083f75b2 */ /* 0x0001220008000100 */
[----:B------:R0:W0:Y:S01]  /*0280*/  SYNCS.EXCH.64 URZ, [UR8+0x10], UR4 ;  /* 0x00001004083f75b2 */ /* 0x0000220008000100 */
[----:B------:R0:W0:Y:S01]  /*0290*/  SYNCS.EXCH.64 URZ, [UR8+0x38], UR6 ;  /* 0x00003806083f75b2 */ /* 0x0000220008000100 */
[----:B------:R0:W0:Y:S01]  /*02a0*/  SYNCS.EXCH.64 URZ, [UR8+0x18], UR4 ;  /* 0x00001804083f75b2 */ /* 0x0000220008000100 */
[----:B------:R0:W0:Y:S01]  /*02b0*/  SYNCS.EXCH.64 URZ, [UR8+0x40], UR6 ;  /* 0x00004006083f75b2 */ /* 0x0000220008000100 */
[----:B------:R0:W0:Y:S01]  /*02c0*/  SYNCS.EXCH.64 URZ, [UR8+0x20], UR4 ;  /* 0x00002004083f75b2 */ /* 0x0000220008000100 */
[----:B------:R0:W0:Y:S01]  /*02d0*/  SYNCS.EXCH.64 URZ, [UR8+0x48], UR6 ;  /* 0x00004806083f75b2 */ /* 0x0000220008000100 */
[----:B------:R-:W-:Y:S01]  /*02e0*/  NOP ;  /* 0x0000000000007918 */ /* 0x000fe20000000000 */
.L_x_2:
[----:B------:R-:W5:Y:S01]  /*02f0*/  SHFL.IDX PT, R9, R0, RZ, 0x1f ;  /* 0x00001fff00097589 */ /* 0x000f6200000e0000 */
[----:B------:R-:W-:Y:S01]  /*0300*/  LEA.HI R4, R4, R11, RZ, 0x7 ;  /* 0x0000000b04047211 */ /* 0x000fe200078f38ff */
[----:B------:R-:W1:Y:S01]  /*0310*/  S2UR UR12, SR_CTAID.X ;  /* 0x00000000000c79c3 */ /* 0x000e620000002500 */
[----:B------:R-:W-:Y:S01]  /*0320*/  ELECT P0, URZ, PT ;  /* 0x00000000003f782f */ /* 0x000fe20003800000 */
[----:B------:R2:W3:Y:S01]  /*0330*/  SHFL.IDX PT, R8, R0, RZ, 0x1f ;  /* 0x00001fff00087589 */ /* 0x0004e200000e0000 */
[----:B------:R-:W-:Y:S02]  /*0340*/  LOP3.LUT R4, R4, 0xffffff80, RZ, 0xc0, !PT ;  /* 0xffffff8004047812 */ /* 0x000fe400078ec0ff */
[----:B------:R-:W-:Y:S01]  /*0350*/  ELECT P1, URZ, PT ;  /* 0x00000000003f782f */ /* 0x000fe20003820000 */
[----:B------:R-:W-:Y:S01]  /*0360*/  NOP ;  /* 0x0000000000007918 */ /* 0x000fe20000000000 */
[----:B------:R-:W4:Y:S01]  /*0370*/  S2R R14, SR_CTAID.Y ;  /* 0x00000000000e7919 */ /* 0x000f220000002600 */
[----:B0-----:R-:W-:Y:S01]  /*0380*/  ULDC UR4, c[0x0][0x150] ;  /* 0x0000540000047ab9 */ /* 0x001fe20000000800 */
[----:B------:R-:W-:Y:S01]  /*0390*/  IMAD.IADD R10, R11, 0x1, -R4 ;  /* 0x000000010b0a7824 */ /* 0x000fe200078e0a04 */
[----:B------:R-:W0:Y:S01]  /*03a0*/  LDC R12, c[0x0][0x140] ;  /* 0x00005000ff0c7b82 */ /* 0x000e220000000800 */
[----:B------:R4:W4:Y:S01]  /*03b0*/  SHFL.IDX PT, R13, R5, RZ, 0x1f ;  /* 0x00001fff050d7589 */ /* 0x00092200000e0000 */
[----:B--2---:R-:W-:Y:S01]  /*03c0*/  SHF.R.S32.HI R0, RZ, 0x1f, R7 ;  /* 0x0000001fff007819 */ /* 0x004fe20000011407 */
[----:B------:R-:W-:Y:S01]  /*03d0*/  UMOV UR11, 0x80 ;  /* 0x00000080000b7882 */ /* 0x000fe20000000000 */
[----:B------:R-:W-:Y:S01]  /*03e0*/  SHF.R.S32.HI R23, RZ, 0x1f, R10 ;  /* 0x0000001fff177819 */ /* 0x000fe2000001140a */
[----:B------:R-:W-:Y:S01]  /*03f0*/  NOP ;  /* 0x0000000000007918 */ /* 0x000fe20000000000 */
[----:B------:R-:W-:Y:S01]  /*0400*/  LEA.HI R0, R0, R7, RZ, 0x2 ;  /* 0x0000000700007211 */ /* 0x000fe200078f10ff */
[----:B------:R-:W-:Y:S01]  /*0410*/  VIADD R40, R6, 0xffffffff ;  /* 0xffffffff06287836 */ /* 0x000fe20000000000 */
[----:B------:R-:W-:Y:S01]  /*0420*/  LEA.HI R3, R23, R10, RZ, 0x3 ;  /* 0x0000000a17037211 */ /* 0x000fe200078f18ff */
[----:B------:R-:W2:Y:S01]  /*0430*/  LDC R25, c[0x0][0x148] ;  /* 0x00005200ff197b82 */ /* 0x000ea20000000800 */
[----:B------:R-:W-:-:S02]  /*0440*/  LOP3.LUT R0, R0, 0x3ffffffc, RZ, 0xc0, !PT ;  /* 0x3ffffffc00007812 */ /* 0x000fc400078ec0ff */
[--C-:B------:R-:W-:Y:S02]  /*0450*/  SHF.R.S32.HI R4, RZ, 0x3, R3.reuse ;  /* 0x00000003ff047819 */ /* 0x100fe40000011403 */
[----:B-----5:R-:W-:Y:S01]  /*0460*/  ISETP.NE.OR P0, PT, R9, RZ, !P0 ;  /* 0x000000ff0900720c */ /* 0x020fe20004705670 */
[----:B------:R-:W-:Y:S01]  /*0470*/  IMAD.IADD R0, R7, 0x1, -R0 ;  /* 0x0000000107007824 */ /* 0x000fe200078e0a00 */
[----:B------:R-:W-:Y:S02]  /*0480*/  SHF.R.S32.HI R3, RZ, 0x1f, R3 ;  /* 0x0000001fff037819 */ /* 0x000fe40000011403 */
[----:B---3--:R-:W-:Y:S02]  /*0490*/  ISETP.NE.OR P1, PT, R8, RZ, !P1 ;  /* 0x000000ff0800720c */ /* 0x008fe40004f25670 */
[----:B------:R-:W-:Y:S01]  /*04a0*/  LEA.HI R3, R3, R4, RZ, 0x2 ;  /* 0x0000000403037211 */ /* 0x000fe200078f10ff */
[----:B------:R-:W3:Y:S01]  /*04b0*/  LDC R8, c[0x0][0x144] ;  /* 0x00005100ff087b82 */ /* 0x000ee20000000800 */
[----:B------:R-:W-:-:S02]  /*04c0*/  ISETP.GE.U32.AND P5, PT, R40, 0x2, PT ;  /* 0x000000022800780c */ /* 0x000fc40003fa6070 */
[----:B------:R-:W-:Y:S02]  /*04d0*/  LOP3.LUT R9, R3, 0xfffffffc, RZ, 0xc0, !PT ;  /* 0xfffffffc03097812 */ /* 0x000fe400078ec0ff */
[----:B------:R-:W-:Y:S01]  /*04e0*/  SHF.R.S32.HI R3, RZ, 0x1f, R2 ;  /* 0x0000001fff037819 */ /* 0x000fe20000011402 */
[----:B------:R-:W-:Y:S01]  /*04f0*/  VOTEU.ALL UP0, P0 ;  /* 0x00000000003f7886 */ /* 0x000fe20000000000 */
[----:B0-----:R-:W-:Y:S01]  /*0500*/  ISETP.EQ.U32.AND P3, PT, R12, 0x1, PT ;  /* 0x000000010c00780c */ /* 0x001fe20003f62070 */
[----:B------:R-:W-:Y:S01]  /*0510*/  IMAD.IADD R9, R4, 0x1, -R9 ;  /* 0x0000000104097824 */ /* 0x000fe200078e0a09 */
[----:B-1----:R-:W-:Y:S01]  /*0520*/  I2FP.F32.U32 R4, UR12 ;  /* 0x0000000c00047c45 */ /* 0x002fe20008201000 */
[----:B------:R-:W-:Y:S01]  /*0530*/  VOTEU.ALL UP1, P1 ;  /* 0x00000000003f7886 */ /* 0x000fe20000820000 */
[----:B------:R-:W0:Y:S01]  /*0540*/  @!UP0 S2UR UR7, SR_CgaCtaId ;  /* 0x00000000000789c3 */ /* 0x000e220000008800 */
[----:B----4-:R-:W-:Y:S01]  /*0550*/  I2FP.F32.U32 R5, R14 ;  /* 0x0000000e00057245 */ /* 0x010fe20000201000 */
[----:B------:R-:W-:-:S02]  /*0560*/  IMAD R0, R0, 0x4, R9 ;  /* 0x0000000400007824 */ /* 0x000fc400078e0209 */
[----:B------:R-:W-:Y:S01]  /*0570*/  FMUL R4, R4, UR4 ;  /* 0x0000000404047c20 */ /* 0x000fe20008400000 */
[----:B------:R-:W-:Y:S01]  /*0580*/  ULDC UR4, c[0x0][0x154] ;  /* 0x0000550000047ab9 */ /* 0x000fe20000000800 */
[----:B------:R-:W-:Y:S01]  /*0590*/  LEA.HI R3, R3, R2, RZ, 0x2 ;  /* 0x0000000203037211 */ /* 0x000fe200078f10ff */
[----:B------:R-:W-:Y:S01]  /*05a0*/  FMUL R5, R5, UR4 ;  /* 0x0000000405057c20 */ /* 0x000fe20008400000 */
[----:B------:R-:W-:Y:S01]  /*05b0*/  UMOV UR4, 0x20 ;  /* 0x0000002000047882 */ /* 0x000fe20000000000 */
[----:B------:R-:W1:Y:S01]  /*05c0*/  @!UP1 S2UR UR10, SR_CgaCtaId ;  /* 0x00000000000a99c3 */ /* 0x000e620000008800 */
[----:B------:R-:W4:Y:S01]  /*05d0*/  F2I.U32.TRUNC.NTZ R4, R4 ;  /* 0x0000000400047305 */ /* 0x000f22000020f000 */
[----:B------:R-:W-:Y:S01]  /*05e0*/  LOP3.LUT R3, R3, 0xfffffffc, RZ, 0xc0, !PT ;  /* 0xfffffffc03037812 */ /* 0x000fe200078ec0ff */
[----:B------:R-:W-:Y:S01]  /*05f0*/  @!UP0 UMOV UR6, 0x400 ;  /* 0x0000040000068882 */ /* 0x000fe20000000000 */
[----:B------:R-:W-:-:S04]  /*0600*/  @!UP0 UIADD3 UR4, -UR4, 0x100000, URZ ;  /* 0x0010000004048890 */ /* 0x000fc8000fffe13f */
[----:B------:R-:W-:Y:S02]  /*0610*/  @!UP0 USHF.L.U32 UR5, UR4, 0xb, URZ ;  /* 0x0000000b04058899 */ /* 0x000fe4000800063f */
[----:B------:R-:W-:Y:S01]  /*0620*/  @!UP0 USHF.L.U32 UR4, UR4, 0x1, URZ ;  /* 0x0000000104048899 */ /* 0x000fe2000800063f */
[----:B------:R-:W-:Y:S01]  /*0630*/  R2UR UR15, R13 ;  /* 0x000000000d0f72ca */ /* 0x000fe200000e0000 */
[----:B------:R-:W-:Y:S01]  /*0640*/  @!UP1 UMOV UR9, 0x400 ;  /* 0x0000040000099882 */ /* 0x000fe20000000000 */
[----:B------:R-:W-:Y:S01]  /*0650*/  IMAD.IADD R22, R2, 0x1, -R3 ;  /* 0x0000000102167824 */ /* 0x000fe200078e0a03 */
[----:B------:R-:W-:Y:S01]  /*0660*/  VOTEU.ALL UP2, P1 ;  /* 0x00000000003f7886 */ /* 0x000fe20000840000 */
[----:B------:R-:W5:Y:S01]  /*0670*/  F2I.U32.TRUNC.NTZ R5, R5 ;  /* 0x0000000500057305 */ /* 0x000f62000020f000 */
[----:B------:R-:W-:Y:S01]  /*0680*/  IMAD.SHL.U32 R3, R0, 0x4, RZ ;  /* 0x0000000400037824 */ /* 0x000fe200078e00ff */
[----:B------:R-:W-:Y:S01]  /*0690*/  VOTEU.ALL UP3, P1 ;  /* 0x00000000003f7886 */ /* 0x000fe20000860000 */
[----:B------:R-:W-:Y:S01]  /*06a0*/  VOTEU.ALL UP4, P1 ;  /* 0x00000000003f7886 */ /* 0x000fe20000880000 */
[----:B------:R-:W-:Y:S01]  /*06b0*/  VOTEU.ALL UP5, P1 ;  /* 0x00000000003f7886 */ /* 0x000fe200008a0000 */
[----:B------:R-:W-:Y:S01]  /*06c0*/  ISETP.NE.AND P1, PT, R22, 0x3, PT ;  /* 0x000000031600780c */ /* 0x000fe20003f25270 */
[----:B0-----:R-:W-:Y:S01]  /*06d0*/  @!UP0 ULEA UR8, UR7, UR6, 0x18 ;  /* 0x0000000607088291 */ /* 0x001fe2000f8ec03f */
[----:B------:R-:W-:Y:S01]  /*06e0*/  LOP3.LUT R12, R0, 0xc, R3, 0x78, !PT ;  /* 0x0000000c000c7812 */ /* 0x000fe200078e7803 */
[----:B------:R-:W-:-:S04]  /*06f0*/  @!UP1 UIADD3 UR6, -UR11, 0x100000, URZ ;  /* 0x001000000b069890 */ /* 0x000fc8000fffe13f */
[----:B------:R-:W-:Y:S02]  /*0700*/  @!UP1 USHF.L.U32 UR7, UR6, 0xb, URZ ;  /* 0x0000000b06079899 */ /* 0x000fe4000800063f */
[----:B------:R-:W-:Y:S01]  /*0710*/  @!UP1 USHF.L.U32 UR6, UR6, 0x1, URZ ;  /* 0x0000000106069899 */ /* 0x000fe2000800063f */
[----:B----4-:R-:W-:Y:S01]  /*0720*/  IMAD.MOV R7, RZ, RZ, -R4 ;  /* 0x000000ffff077224 */ /* 0x010fe200078e0a04 */
[----:B------:R-:W-:Y:S01]  /*0730*/  VOTEU.ALL UP0, P0 ;  /* 0x00000000003f7886 */ /* 0x000fe20000000000 */
[----:B------:R-:W-:Y:S02]  /*0740*/  ISETP.EQ.OR P1, PT, R22, RZ, !P1 ;  /* 0x000000ff1600720c */ /* 0x000fe40004f22670 */
[----:B---3--:R-:W-:Y:S01]  /*0750*/  IMAD R24, R8, R7, UR12 ;  /* 0x0000000c08187e24 */ /* 0x008fe2000f8e0207 */
[----:B-1----:R-:W-:Y:S01]  /*0760*/  @!UP1 ULEA UR9, UR10, UR9, 0x18 ;  /* 0x000000090a099291 */ /* 0x002fe2000f8ec03f */
[----:B-----5:R-:W-:Y:S01]  /*0770*/  IMAD.MOV R26, RZ, RZ, -R5 ;  /* 0x000000ffff1a7224 */ /* 0x020fe200078e0a05 */
[----:B------:R-:W-:Y:S01]  /*0780*/  VOTEU.ALL UP1, P0 ;  /* 0x00000000003f7886 */ /* 0x000fe20000020000 */
[----:B------:R-:W-:Y:S01]  /*0790*/  LOP3.LUT P0, RZ, R10, 0x7, RZ, 0xc0, !PT ;  /* 0x000000070aff7812 */ /* 0x000fe2000780c0ff */
[----:B------:R-:W0:Y:S02]  /*07a0*/  FENCE.VIEW.ASYNC.S ;  /* 0x00000000000073c6 */ /* 0x000e240000000000 */
[----:B0-----:R0:W1:Y:S01]  /*07b0*/  @!UP0 SYNCS.EXCH.64 URZ, [UR8+0x80], UR4 ;  /* 0x00008004083f85b2 */ /* 0x0010620008000100 */
[----:B--2---:R-:W-:Y:S01]  /*07c0*/  IMAD R3, R25, R26, R14 ;  /* 0x0000001a19037224 */ /* 0x004fe200078e020e */
[----:B------:R-:W-:-:S02]  /*07d0*/  ISETP.EQ.AND P1, PT, R6, RZ, P1 ;  /* 0x000000ff0600720c */ /* 0x000fc40000f22270 */
[----:B------:R-:W-:Y:S02]  /*07e0*/  ISETP.LT.U32.AND P0, PT, R12, 0x2, !P0 ;  /* 0x000000020c00780c */ /* 0x000fe40004701070 */
[----:B------:R-:W-:Y:S02]  /*07f0*/  ISETP.NE.AND P4, PT, R3, R12, PT ;  /* 0x0000000c0300720c */ /* 0x000fe40003f85270 */
[----:B------:R-:W-:Y:S02]  /*0800*/  SEL R7, RZ, 0x1, !P1 ;  /* 0x00000001ff077807 */ /* 0x000fe40004800000 */
[----:B------:R-:W-:Y:S02]  /*0810*/  ISETP.EQ.OR P4, PT, R24, RZ, !P4 ;  /* 0x000000ff1800720c */ /* 0x000fe40006782670 */
[----:B------:R-:W-:Y:S02]  /*0820*/  ISETP.NE.AND P2, PT, R6, RZ, PT ;  /* 0x000000ff0600720c */ /* 0x000fe40003f45270 */
[----:B------:R-:W-:Y:S01]  /*0830*/  PLOP3.LUT P0, PT, P0, P4, PT, 0x80, 0x0 ;  /* 0x000000000000781c */ /* 0x000fe20000709070 */
[----:B------:R0:W2:Y:S01]  /*0840*/  @!UP1 SYNCS.EXCH.64 URZ, [UR8+0x88], UR4 ;  /* 0x00008804083f95b2 */ /* 0x0000a20008000100 */
[----:B------:R-:W-:Y:S01]  /*0850*/  NOP ;  /* 0x0000000000007918 */ /* 0x000fe20000000000 */
[----:B------:R-:W-:Y:S01]  /*0860*/  SEL R7, R7, 0x2, P5 ;  /* 0x0000000207077807 */ /* 0x000fe20002800000 */
[----:B------:R0:W3:Y:S01]  /*0870*/  @!UP2 SYNCS.EXCH.64 URZ, [UR9+0x60], UR6 ;  /* 0x00006006093fa5b2 */ /* 0x0000e20008000100 */
[----:B------:R0:W4:Y:S01]  /*0880*/  @!UP3 SYNCS.EXCH.64 URZ, [UR9+0x68], UR6 ;  /* 0x00006806093fb5b2 */ /* 0x0001220008000100 */
[----:B------:R0:W0:Y:S01]  /*0890*/  @!UP4 SYNCS.EXCH.64 URZ, [UR9+0x70], UR6 ;  /* 0x00007006093fc5b2 */ /* 0x0000220008000100 */
[----:B------:R0:W0:Y:S01]  /*08a0*/  @!UP5 SYNCS.EXCH.64 URZ, [UR9+0x78], UR6 ;  /* 0x00007806093fd5b2 */ /* 0x0000220008000100 */
[----:B------:R-:W-:Y:S01]  /*08b0*/  NOP ;  /* 0x0000000000007918 */ /* 0x000fe20000000000 */
[----:B------:R-:W-:Y:S05]  /*08c0*/  @!P3 BRA `(.L_x_3) ;  /* 0x000000000008b947 */ /* 0x000fea0003800000 */
[----:B01234-:R-:W-:Y:S01]  /*08d0*/  UCGABAR_ARV ;  /* 0x00000000000079c7 */ /* 0x01ffe20008000000 */
[----:B------:R-:W-:Y:S05]  /*08e0*/  BRA `(.L_x_4) ;  /* 0x0000000000047947 */ /* 0x000fea0003800000 */
.L_x_3:
[----:B01234-:R-:W-:Y:S01]  /*08f0*/  NOP ;  /* 0x0000000000007918 */ /* 0x01ffe20000000000 */
.L_x_4:
[----:B------:R-:W-:Y:S01]  /*0900*/  ULDC.64 UR4, c[0x0][0x598] ;  /* 0x0001660000047ab9 */ /* 0x000fe20000000a00 */
[----:B------:R-:W-:Y:S01]  /*0910*/  ULDC.64 UR20, c[0x0][0x208] ;  /* 0x0000820000147ab9 */ /* 0x000fe20000000a00 */
[----:B------:R-:W-:-:S04]  /*0920*/  ISETP.NE.U32.AND P1, PT, RZ, UR4, PT ;  /* 0x00000004ff007c0c */ /* 0x000fc8000bf25070 */
[----:B------:R-:W-:-:S13]  /*0930*/  ISETP.NE.AND.EX P1, PT, RZ, UR5, PT, P1 ;  /* 0x00000005ff007c0c */ /* 0x000fda000bf25310 */
[----:B------:R-:W-:Y:S05]  /*0940*/  @!P1 BRA `(.L_x_5) ;  /* 0x00000000001c9947 */ /* 0x000fea0003800000 */
[----:B------:R-:W0:Y:S02]  /*0950*/  LDC.64 R2, c[0x0][0x598] ;  /* 0x00016600ff027b82 */ /* 0x000e240000000a00 */
[----:B0-----:R-:W2:Y:S02]  /*0960*/  LDG.E.64 R2, desc[UR20][R2.64] ;  /* 0x0000001402027981 */ /* 0x001ea4000c1e1b00 */
[----:B--2---:R-:W-:-:S04]  /*0970*/  ISETP.NE.U32.AND P1, PT, R2, RZ, PT ;  /* 0x000000ff0200720c */ /* 0x004fc80003f25070 */
[----:B------:R-:W-:-:S13]  /*0980*/  ISETP.NE.AND.EX P1, PT, R3, RZ, PT, P1 ;  /* 0x000000ff0300720c */ /* 0x000fda0003f25310 */
[----:B------:R-:W-:Y:S05]  /*0990*/  @!P1 BRA `(.L_x_5) ;  /* 0x0000000000089947 */ /* 0x000fea0003800000 */
[----:B------:R0:W5:Y:S01]  /*09a0*/  LD.E R13, desc[UR20][R2.64] ;  /* 0x00000014020d7980 */ /* 0x000162000c101900 */
[----:B------:R-:W-:Y:S05]  /*09b0*/  BRA `(.L_x_6) ;  /* 0x0000000000207947 */ /* 0x000fea0003800000 */
.L_x_5:
[----:B------:R-:W-:Y:S02]  /*09c0*/  ULDC.64 UR4, c[0x0][0x588] ;  /* 0x0001620000047ab9 */ /* 0x000fe40000000a00 */
[----:B------:R-:W-:-:S04]  /*09d0*/  ISETP.NE.U32.AND P1, PT, RZ, UR4, PT ;  /* 0x00000004ff007c0c */ /* 0x000fc8000bf25070 */
[----:B------:R-:W-:-:S13]  /*09e0*/  ISETP.NE.AND.EX P1, PT, RZ, UR5, PT, P1 ;  /* 0x00000005ff007c0c */ /* 0x000fda000bf25310 */
[----:B------:R-:W-:Y:S05]  /*09f0*/  @!P1 BRA `(.L_x_7) ;  /* 0x00000000000c9947 */ /* 0x000fea0003800000 */
[----:B------:R-:W0:Y:S02]  /*0a00*/  LDC.64 R2, c[0x0][0x588] ;  /* 0x00016200ff027b82 */ /* 0x000e240000000a00 */
[----:B0-----:R1:W5:Y:S01]  /*0a10*/  LDG.E R13, desc[UR20][R2.64] ;  /* 0x00000014020d7981 */ /* 0x001362000c1e1900 */
[----:B------:R-:W-:Y:S05]  /*0a20*/  BRA `(.L_x_6) ;  /* 0x0000000000047947 */ /* 0x000fea0003800000 */
.L_x_7:
[----:B------:R-:W2:Y:S02]  /*0a30*/  LDC R13, c[0x0][0x580] ;  /* 0x00016000ff0d7b82 */ /* 0x000ea40000000800 */
.L_x_6:
[----:B------:R-:W-:Y:S02]  /*0a40*/  ULDC.64 UR4, c[0x0][0x5a0] ;  /* 0x0001680000047ab9 */ /* 0x000fe40000000a00 */
[----:B------:R-:W-:-:S04]  /*0a50*/  ISETP.NE.U32.AND P1, PT, RZ, UR4, PT ;  /* 0x00000004ff007c0c */ /* 0x000fc8000bf25070 */
[----:B------:R-:W-:-:S13]  /*0a60*/  ISETP.NE.AND.EX P1, PT, RZ, UR5, PT, P1 ;  /* 0x00000005ff007c0c */ /* 0x000fda000bf25310 */
[----:B------:R-:W-:Y:S05]  /*0a70*/  @!P1 BRA `(.L_x_8) ;  /* 0x00000000001c9947 */ /* 0x000fea0003800000 */
[----:B01----:R-:W0:Y:S02]  /*0a80*/  LDC.64 R2, c[0x0][0x5a0] ;  /* 0x00016800ff027b82 */ /* 0x003e240000000a00 */
[----:B0-----:R-:W3:Y:S02]  /*0a90*/  LDG.E.64 R2, desc[UR20][R2.64] ;  /* 0x0000001402027981 */ /* 0x001ee4000c1e1b00 */
[----:B---3--:R-:W-:-:S04]  /*0aa0*/  ISETP.NE.U32.AND P1, PT, R2, RZ, PT ;  /* 0x000000ff0200720c */ /* 0x008fc80003f25070 */
[----:B------:R-:W-:-:S13]  /*0ab0*/  ISETP.NE.AND.EX P1, PT, R3, RZ, PT, P1 ;  /* 0x000000ff0300720c */ /* 0x000fda0003f25310 */
[----:B------:R-:W-:Y:S05]  /*0ac0*/  @!P1 BRA `(.L_x_8) ;  /* 0x0000000000089947 */ /* 0x000fea0003800000 */
[----:B------:R0:W5:Y:S01]  /*0ad0*/  LD.E R16, desc[UR20][R2.64] ;  /* 0x0000001402107980 */ /* 0x000162000c101900 */
[----:B------:R-:W-:Y:S05]  /*0ae0*/  BRA `(.L_x_9) ;  /* 0x0000000000207947 */ /* 0x000fea0003800000 */
.L_x_8:
[----:B------:R-:W-:Y:S02]  /*0af0*/  ULDC.64 UR4, c[0x0][0x590] ;  /* 0x0001640000047ab9 */ /* 0x000fe40000000a00 */
[----:B------:R-:W-:-:S04]  /*0b00*/  ISETP.NE.U32.AND P1, PT, RZ, UR4, PT ;  /* 0x00000004ff007c0c */ /* 0x000fc8000bf25070 */
[----:B------:R-:W-:-:S13]  /*0b10*/  ISETP.NE.AND.EX P1, PT, RZ, UR5, PT, P1 ;  /* 0x00000005ff007c0c */ /* 0x000fda000bf25310 */
[----:B------:R-:W-:Y:S05]  /*0b20*/  @!P1 BRA `(.L_x_10) ;  /* 0x00000000000c9947 */ /* 0x000fea0003800000 */
[----:B------:R-:W3:Y:S02]  /*0b30*/  LDC.64 R16, c[0x0][0x590] ;  /* 0x00016400ff107b82 */ /* 0x000ee40000000a00 */
[----:B---3--:R3:W5:Y:S01]  /*0b40*/  LDG.E R16, desc[UR20][R16.64] ;  /* 0x0000001410107981 */ /* 0x008762000c1e1900 */
[----:B------:R-:W-:Y:S05]  /*0b50*/  BRA `(.L_x_9) ;  /* 0x0000000000047947 */ /* 0x000fea0003800000 */
.L_x_10:
[----:B------:R-:W4:Y:S02]  /*0b60*/  LDC R16, c[0x0][0x584] ;  /* 0x00016100ff107b82 */ /* 0x000f240000000800 */
.L_x_9:
[----:B------:R-:W1:Y:S01]  /*0b70*/  LDC R0, c[0x0][0x65c] ;  /* 0x00019700ff007b82 */ /* 0x000e620000000800 */
[----:B------:R-:W-:Y:S01]  /*0b80*/  ULDC UR8, c[0x0][0x28c] ;  /* 0x0000a30000087ab9 */ /* 0x000fe20000000800 */
[----:B------:R-:W-:Y:S01]  /*0b90*/  ISETP.NE.AND P1, PT, R6, 0x2, PT ;  /* 0x000000020600780c */ /* 0x000fe20003f25270 */
[----:B------:R-:W-:Y:S01]  /*0ba0*/  UIADD3 UR8, UR8, 0x3f, URZ ;  /* 0x0000003f08087890 */ /* 0x000fe2000fffe03f */
[----:B------:R-:W-:Y:S01]  /*0bb0*/  IMAD.U32 R4, RZ, RZ, UR12 ;  /* 0x0000000cff047e24 */ /* 0x000fe2000f8e00ff */
[----:B------:R-:W-:Y:S01]  /*0bc0*/  UMOV UR5, URZ ;  /* 0x0000003f00057c82 */ /* 0x000fe20008000000 */
[----:B------:R-:W-:Y:S01]  /*0bd0*/  UMOV UR4, URZ ;  /* 0x0000003f00047c82 */ /* 0x000fe20008000000 */
[----:B------:R-:W-:-:S04]  /*0be0*/  USHF.R.S32.HI UR9, URZ, 0x1f, UR8 ;  /* 0x0000001f3f097899 */ /* 0x000fc80008011408 */
[----:B------:R-:W-:-:S04]  /*0bf0*/  ULEA.HI UR9, UR9, UR8, URZ, 0x6 ;  /* 0x0000000809097291 */ /* 0x000fc8000f8f303f */
[----:B------:R-:W-:Y:S01]  /*0c00*/  USHF.R.S32.HI UR13, URZ, 0x6, UR9 ;  /* 0x000000063f0d7899 */ /* 0x000fe20008011409 */
[----:B-1----:R-:W-:-:S13]  /*0c10*/  ISETP.NE.AND P4, PT, R0, 0x1, PT ;  /* 0x000000010000780c */ /* 0x002fda0003f85270 */
[----:B0-----:R-:W0:Y:S01]  /*0c20*/  @P4 LDC R3, c[0x0][0x10] ;  /* 0x00000400ff034b82 */ /* 0x001e220000000800 */
[----:B------:R-:W-:Y:S02]  /*0c30*/  @P4 IMAD.MOV.U32 R15, RZ, RZ, RZ ;  /* 0x000000ffff0f4224 */ /* 0x000fe400078e00ff */
[----:B------:R-:W-:-:S05]  /*0c40*/  @P4 IMAD.MOV.U32 R5, RZ, RZ, RZ ;  /* 0x000000ffff054224 */ /* 0x000fca00078e00ff */
[----:B------:R-:W1:Y:S01]  /*0c50*/  @!P4 LDC R9, c[0x0][0xc] ;  /* 0x00000300ff09cb82 */ /* 0x000e620000000800 */
[----:B------:R-:W-:Y:S01]  /*0c60*/  ULDC UR6, c[0x0][0xc] ;  /* 0x0000030000067ab9 */ /* 0x000fe20000000800 */
[----:B------:R-:W-:Y:S02]  /*0c70*/  ULDC UR7, c[0x0][0x10] ;  /* 0x0000040000077ab9 */ /* 0x000fe40000000800 */
[----:B------:R-:W-:-:S04]  /*0c80*/  UIMAD.WIDE.U32 UR6, UR6, UR7, URZ ;  /* 0x00000007060672a5 */ /* 0x000fc8000f8e003f */
[----:B------:R-:W3:Y:S01]  /*0c90*/  LDC R8, c[0x0][0x14] ;  /* 0x00000500ff087b82 */ /* 0x000ee20000000800 */
[----:B0-----:R-:W-:-:S04]  /*0ca0*/  @P4 IMAD.WIDE.U32 R2, R3, UR12, R14 ;  /* 0x0000000c03024c25 */ /* 0x001fc8000f8e000e */
[----:B------:R-:W-:Y:S02]  /*0cb0*/  @P4 IMAD.IADD R3, R3, 0x1, R5 ;  /* 0x0000000103034824 */ /* 0x000fe400078e0205 */
[----:B------:R-:W-:Y:S02]  /*0cc0*/  IMAD.MOV.U32 R5, RZ, RZ, RZ ;  /* 0x000000ffff057224 */ /* 0x000fe400078e00ff */
[----:B-1----:R-:W-:-:S04]  /*0cd0*/  @!P4 IMAD.WIDE.U32 R4, R14, R9, R4 ;  /* 0x000000090e04c225 */ /* 0x002fc800078e0004 */
[----:B------:R-:W-:Y:S02]  /*0ce0*/  @!P4 IMAD.MOV.U32 R2, RZ, RZ, R4 ;  /* 0x000000ffff02c224 */ /* 0x000fe400078e0004 */
[C---:B---3--:R-:W-:Y:S02]  /*0cf0*/  IMAD R17, R8.reuse, UR7, RZ ;  /* 0x0000000708117c24 */ /* 0x048fe4000f8e02ff */
[----:B------:R-:W-:Y:S01]  /*0d00*/  IMAD.WIDE.U32 R8, R8, UR6, RZ ;  /* 0x0000000608087c25 */ /* 0x000fe2000f8e00ff */
[----:B------:R-:W-:-:S03]  /*0d10*/  ULDC.64 UR6, c[0x0][0x650] ;  /* 0x0001940000067ab9 */ /* 0x000fc60000000a00 */
[----:B------:R-:W-:Y:S02]  /*0d20*/  @!P4 IMAD.MOV.U32 R3, RZ, RZ, R5 ;  /* 0x000000ffff03c224 */ /* 0x000fe400078e0005 */
[----:B------:R-:W-:Y:S01]  /*0d30*/  IMAD.IADD R0, R9, 0x1, R17 ;  /* 0x0000000109007824 */ /* 0x000fe200078e0211 */
[----:B------:R-:W-:Y:S06]  /*0d40*/  @P1 BRA `(.L_x_11) ;  /* 0x0000000000201947 */ /* 0x000fec0003800000 */
[----:B------:R-:W-:Y:S01]  /*0d50*/  UISETP.GE.U32.AND UP0, UPT, UR13, 0x5, UPT ;  /* 0x000000050d00788c */ /* 0x000fe2000bf06070 */
[----:B------:R-:W-:Y:S01]  /*0d60*/  IADD3 R2, P1, R2, R8, RZ ;  /* 0x0000000802027210 */ /* 0x000fe20007f3e0ff */
[----:B------:R-:W-:-:S04]  /*0d70*/  UIMAD.WIDE.U32 UR4, UR13, -0x33333333, URZ ;  /* 0xcccccccd0d0478a5 */ /* 0x000fc8000f8e003f */
[----:B------:R-:W-:Y:S01]  /*0d80*/  USHF.R.U32.HI UR5, URZ, 0x2, UR5 ;  /* 0x000000023f057899 */ /* 0x000fe20008011605 */
[----:B------:R-:W-:Y:S02]  /*0d90*/  IMAD.X R3, R0, 0x1, R3, P1 ;  /* 0x0000000100037824 */ /* 0x000fe400008e0603 */
[----:B------:R-:W-:Y:S02]  /*0da0*/  UMOV UR4, URZ ;  /* 0x0000003f00047c82 */ /* 0x000fe40008000000 */
[----:B------:R-:W-:Y:S02]  /*0db0*/  @UP0 ULOP3.LUT UR4, UR5, 0x1, URZ, 0xc0, !UPT ;  /* 0x0000000105040892 */ /* 0x000fe4000f8ec03f */
[----:B------:R-:W-:-:S12]  /*0dc0*/  UIMAD UR5, UR5, -0x5, UR13 ;  /* 0xfffffffb050578a4 */ /* 0x000fd8000f8e020d */
.L_x_11:
[----:B------:R-:W-:Y:S01]  /*0dd0*/  ISETP.GE.U32.AND P1, PT, R2, UR6, PT ;  /* 0x0000000602007c0c */ /* 0x000fe2000bf26070 */
[----:B------:R-:W-:Y:S01]  /*0de0*/  IMAD.MOV.U32 R6, RZ, RZ, -0x1 ;  /* 0xffffffffff067424 */ /* 0x000fe200078e00ff */
[----:B------:R-:W-:Y:S01]  /*0df0*/  PRMT R17, RZ, 0x7610, R17 ;  /* 0x00007610ff117816 */ /* 0x000fe20000000011 */
[----:B------:R-:W-:Y:S01]  /*0e00*/  IMAD.MOV.U32 R4, RZ, RZ, -0x1 ;  /* 0xffffffffff047424 */ /* 0x000fe200078e00ff */
[----:B------:R-:W-:Y:S01]  /*0e10*/  ISETP.GE.U32.AND.EX P1, PT, R3, UR7, PT, P1 ;  /* 0x0000000703007c0c */ /* 0x000fe2000bf26110 */
[----:B------:R-:W-:-:S12]  /*0e20*/  IMAD.MOV.U32 R5, RZ, RZ, -0x1 ;  /* 0xffffffffff057424 */ /* 0x000fd800078e00ff */
[----:B------:R-:W-:Y:S05]  /*0e30*/  @P1 BRA `(.L_x_12) ;  /* 0x0000000400241947 */ /* 0x000fea0003800000 */
[----:B------:R-:W0:Y:S01]  /*0e40*/  LDC.64 R28, c[0x0][0x628] ;  /* 0x00018a00ff1c7b82 */ /* 0x000e220000000a00 */
[----:B------:R-:W-:Y:S02]  /*0e50*/  IMAD.MOV.U32 R4, RZ, RZ, R2 ;  /* 0x000000ffff047224 */ /* 0x000fe400078e0002 */
[----:B------:R-:W-:-:S05]  /*0e60*/  IMAD.MOV.U32 R5, RZ, RZ, R3 ;  /* 0x000000ffff057224 */ /* 0x000fca00078e0003 */
[----:B------:R-:W1:Y:S08]  /*0e70*/  LDC R6, c[0x0][0x630] ;  /* 0x00018c00ff067b82 */ /* 0x000e700000000800 */
[----:B------:R-:W3:Y:S01]  /*0e80*/  LDC.64 R30, c[0x0][0x620] ;  /* 0x00018800ff1e7b82 */ /* 0x000ee20000000a00 */
[----:B0-----:R-:W-:-:S04]  /*0e90*/  ISETP.NE.U32.AND P1, PT, R28, RZ, PT ;  /* 0x000000ff1c00720c */ /* 0x001fc80003f25070 */
[----:B------:R-:W-:-:S13]  /*0ea0*/  ISETP.NE.AND.EX P1, PT, R29, RZ, PT, P1 ;  /* 0x000000ff1d00720c */ /* 0x000fda0003f25310 */
[----:B-1-3--:R-:W-:Y:S05]  /*0eb0*/  @!P1 BRA `(.L_x_13) ;  /* 0x0000000000289947 */ /* 0x00afea0003800000 */
[----:B------:R-:W0:Y:S02]  /*0ec0*/  LDC R17, c[0x0][0x634] ;  /* 0x00018d00ff117b82 */ /* 0x000e240000000800 */
[----:B0-----:R-:W-:-:S05]  /*0ed0*/  IADD3 R17, P1, R2, R17, RZ ;  /* 0x0000001102117210 */ /* 0x001fca0007f3e0ff */
[----:B------:R-:W-:-:S04]  /*0ee0*/  IMAD.X R27, RZ, RZ, R3, P1 ;  /* 0x000000ffff1b7224 */ /* 0x000fc800008e0603 */
[----:B------:R-:W-:-:S04]  /*0ef0*/  IMAD.WIDE.U32 R4, R27, R28, RZ ;  /* 0x0000001c1b047225 */ /* 0x000fc800078e00ff */
[----:B------:R-:W-:-:S04]  /*0f00*/  IMAD.WIDE.U32 R18, P1, R17, R29, R4 ;  /* 0x0000001d11127225 */ /* 0x000fc80007820004 */
[----:B------:R-:W-:-:S04]  /*0f10*/  IMAD.WIDE.U32 R4, R17, R28, RZ ;  /* 0x0000001c11047225 */ /* 0x000fc800078e00ff */
[----:B------:R-:W-:Y:S01]  /*0f20*/  IMAD.X R21, RZ, RZ, RZ, P1 ;  /* 0x000000ffff157224 */ /* 0x000fe200008e06ff */
[----:B------:R-:W-:Y:S01]  /*0f30*/  IADD3 RZ, P1, R5, R18, RZ ;  /* 0x0000001205ff7210 */ /* 0x000fe20007f3e0ff */
[----:B------:R-:W-:-:S04]  /*0f40*/  IMAD.MOV.U32 R20, RZ, RZ, R19 ;  /* 0x000000ffff147224 */ /* 0x000fc800078e0013 */
[----:B------:R-:W-:-:S08]  /*0f50*/  IMAD.WIDE.U32.X R4, R27, R29, R20, P1 ;  /* 0x0000001d1b047225 */ /* 0x000fd000008e0414 */
.L_x_13:
[----:B------:R-:W0:Y:S01]  /*0f60*/  LDC.64 R32, c[0x0][0x640] ;  /* 0x00019000ff207b82 */ /* 0x000e220000000a00 */
[-CC-:B------:R-:W-:Y:S01]  /*0f70*/  SHF.R.U64 R37, R4, R6.reuse, R5.reuse ;  /* 0x0000000604257219 */ /* 0x180fe20000001205 */
[----:B------:R-:W-:Y:S01]  /*0f80*/  IMAD.MOV.U32 R35, RZ, RZ, 0x1 ;  /* 0x00000001ff237424 */ /* 0x000fe200078e00ff */
[----:B------:R-:W-:Y:S02]  /*0f90*/  SHF.R.U32.HI R4, RZ, R6, R5 ;  /* 0x00000006ff047219 */ /* 0x000fe40000011605 */
[----:B------:R-:W-:-:S03]  /*0fa0*/  IADD3 R17, P1, RZ, -R37, RZ ;  /* 0x80000025ff117210 */ /* 0x000fc60007f3e0ff */
[----:B------:R-:W1:Y:S02]  /*0fb0*/  LDC R18, c[0x0][0x618] ;  /* 0x00018600ff127b82 */ /* 0x000e640000000800 */
[----:B------:R-:W-:-:S04]  /*0fc0*/  IMAD.X R5, RZ, RZ, ~R4, P1 ;  /* 0x000000ffff057224 */ /* 0x000fc800008e0e04 */
[-C--:B------:R-:W-:Y:S02]  /*0fd0*/  IMAD R6, R5, R30.reuse, RZ ;  /* 0x0000001e05067224 */ /* 0x080fe400078e02ff */
[----:B------:R-:W3:Y:S01]  /*0fe0*/  LDC R19, c[0x0][0x608] ;  /* 0x00018200ff137b82 */ /* 0x000ee20000000800 */
[----:B------:R-:W-:-:S04]  /*0ff0*/  IMAD.WIDE.U32 R4, R17, R30, R2 ;  /* 0x0000001e11047225 */ /* 0x000fc800078e0002 */
[----:B------:R-:W-:-:S03]  /*1000*/  IMAD R17, R17, R31, R6 ;  /* 0x0000001f11117224 */ /* 0x000fc600078e0206 */
[----:B------:R-:W2:Y:S01]  /*1010*/  LDC R28, c[0x0][0x658] ;  /* 0x00019600ff1c7b82 */ /* 0x000ea20000000800 */
[----:B------:R-:W-:Y:S01]  /*1020*/  IMAD.IADD R5, R5, 0x1, R17 ;  /* 0x0000000105057824 */ /* 0x000fe200078e0211 */
[----:B0-----:R-:W-:Y:S01]  /*1030*/  ISETP.NE.U32.AND P1, PT, R32, RZ, PT ;  /* 0x000000ff2000720c */ /* 0x001fe20003f25070 */
[----:B------:R-:W-:-:S03]  /*1040*/  IMAD.MOV.U32 R17, RZ, RZ, -0x1 ;  /* 0xffffffffff117424 */ /* 0x000fc600078e00ff */
[----:B------:R-:W-:Y:S02]  /*1050*/  ISETP.NE.AND.EX P1, PT, R33, RZ, PT, P1 ;  /* 0x000000ff2100720c */ /* 0x000fe40003f25310 */
[----:B------:R-:W0:Y:S01]  /*1060*/  LDC R31, c[0x0][0x600] ;  /* 0x00018000ff1f7b82 */ /* 0x000e220000000800 */
[-CC-:B-1----:R-:W-:Y:S02]  /*1070*/  SHF.R.U64 R29, R4, R18.reuse, R5.reuse ;  /* 0x00000012041d7219 */ /* 0x182fe40000001205 */
[----:B------:R-:W-:-:S05]  /*1080*/  SHF.R.U32.HI R4, RZ, R18, R5 ;  /* 0x00000012ff047219 */ /* 0x000fca0000011605 */
[----:B------:R-:W1:Y:S01]  /*1090*/  LDC R30, c[0x0][0x648] ;  /* 0x00019200ff1e7b82 */ /* 0x000e620000000800 */
[-CC-:B---3--:R-:W-:Y:S02]  /*10a0*/  SHF.R.U64 R39, R29, R19.reuse, R4.reuse ;  /* 0x000000131d277219 */ /* 0x188fe40000001204 */
[----:B------:R-:W-:-:S05]  /*10b0*/  SHF.R.U32.HI R5, RZ, R19, R4 ;  /* 0x00000013ff057219 */ /* 0x000fca0000011604 */
[----:B------:R-:W3:Y:S01]  /*10c0*/  LDC R34, c[0x0][0x638] ;  /* 0x00018e00ff227b82 */ /* 0x000ee20000000800 */
[-C--:B--2---:R-:W-:Y:S02]  /*10d0*/  SHF.L.U32 R4, R17, R28.reuse, RZ ;  /* 0x0000001c11047219 */ /* 0x084fe400000006ff */
[--C-:B------:R-:W-:Y:S02]  /*10e0*/  SHF.R.U64 R38, R39, R28, R5.reuse ;  /* 0x0000001c27267219 */ /* 0x100fe40000001205 */
[----:B------:R-:W-:Y:S02]  /*10f0*/  LOP3.LUT R6, RZ, R4, RZ, 0x33, !PT ;  /* 0x00000004ff067212 */ /* 0x000fe400078e33ff */
[----:B------:R-:W-:Y:S01]  /*1100*/  SHF.R.U32.HI R5, RZ, R28, R5 ;  /* 0x0000001cff057219 */ /* 0x000fe20000011605 */
[----:B------:R-:W2:Y:S01]  /*1110*/  LDC R36, c[0x0][0x610] ;  /* 0x00018400ff247b82 */ /* 0x000ea20000000800 */
[----:B------:R-:W-:Y:S01]  /*1120*/  IMAD.MOV.U32 R4, RZ, RZ, R38 ;  /* 0x000000ffff047224 */ /* 0x000fe200078e0026 */
[----:B------:R-:W-:Y:S06]  /*1130*/  @!P1 BRA `(.L_x_14) ;  /* 0x0000000000289947 */ /* 0x000fec0003800000 */
[----:B------:R-:W4:Y:S02]  /*1140*/  LDC R17, c[0x0][0x64c] ;  /* 0x00019300ff117b82 */ /* 0x000f240000000800 */
[----:B----4-:R-:W-:-:S05]  /*1150*/  IADD3 R17, P1, R38, R17, RZ ;  /* 0x0000001126117210 */ /* 0x010fca0007f3e0ff */
        /* <DEDUP_REMOVED lines=8> */
.L_x_14:
[----:B-1----:R-:W-:Y:S01]  /*11e0*/  SHF.R.U64 R15, R4, R30, R5 ;  /* 0x0000001e040f7219 */ /* 0x002fe20000001205 */
[----:B------:R-:W-:Y:S01]  /*11f0*/  @P4 IMAD R24, R25, R26, R14 ;  /* 0x0000001a19184224 */ /* 0x000fe200078e020e */
[----:B------:R-:W-:Y:S01]  /*1200*/  LOP3.LUT R5, R39, R6, RZ, 0xc0, !PT ;  /* 0x0000000627057212 */ /* 0x000fe200078ec0ff */
[----:B0-----:R-:W-:Y:S01]  /*1210*/  VIADD R6, R31, 0xffffffff ;  /* 0xffffffff1f067836 */ /* 0x001fe20000000000 */
[----:B------:R-:W-:Y:S01]  /*1220*/  SHF.L.U32 R4, R35, R28, RZ ;  /* 0x0000001c23047219 */ /* 0x000fe200000006ff */
[----:B------:R-:W-:-:S03]  /*1230*/  IMAD.MOV R17, RZ, RZ, -R15 ;  /* 0x000000ffff117224 */ /* 0x000fc600078e0a0f */
[----:B------:R-:W-:Y:S01]  /*1240*/  LOP3.LUT R29, R29, R6, RZ, 0xc0, !PT ;  /* 0x000000061d1d7212 */ /* 0x000fe200078ec0ff */
[----:B------:R-:W-:Y:S02]  /*1250*/  IMAD R5, R4, R15, R5 ;  /* 0x0000000f04057224 */ /* 0x000fe400078e0205 */
[----:B---3--:R-:W-:Y:S02]  /*1260*/  IMAD R4, R17, R34, R38 ;  /* 0x0000002211047224 */ /* 0x008fe400078e0226 */
[----:B--2---:R-:W-:Y:S02]  /*1270*/  IMAD R6, R5, R36, R24 ;  /* 0x0000002405067224 */ /* 0x004fe400078e0218 */
[----:B------:R-:W-:Y:S02]  /*1280*/  IMAD R5, R4, R31, R29 ;  /* 0x0000001f04057224 */ /* 0x000fe400078e021d */
[----:B------:R-:W-:-:S03]  /*1290*/  IMAD.MOV.U32 R17, RZ, RZ, 0x1 ;  /* 0x00000001ff117424 */ /* 0x000fc600078e00ff */
[----:B------:R-:W-:Y:S02]  /*12a0*/  SEL R4, R5, R6, !P4 ;  /* 0x0000000605047207 */ /* 0x000fe40006000000 */
[----:B------:R-:W-:Y:S01]  /*12b0*/  SEL R6, R6, R5, !P4 ;  /* 0x0000000506067207 */ /* 0x000fe20006000000 */
[----:B------:R-:W-:-:S07]  /*12c0*/  IMAD.MOV.U32 R5, RZ, RZ, R37 ;  /* 0x000000ffff057224 */ /* 0x000fce00078e0025 */
.L_x_12:
[----:B------:R-:W-:Y:S05]  /*12d0*/  @!P3 BRA `(.L_x_15) ;  /* 0x00000000000cb947 */ /* 0x000fea0003800000 */
[----:B------:R-:W-:Y:S01]  /*12e0*/  UCGABAR_WAIT ;  /* 0x0000000000007dc7 */ /* 0x000fe20008000000 */
[----:B------:R-:W-:Y:S01]  /*12f0*/  CCTL.IVALL ;  /* 0x00000000ff00798f */ /* 0x000fe20002000000 */
[----:B------:R-:W-:Y:S05]  /*1300*/  BRA `(.L_x_16) ;  /* 0x0000000000047947 */ /* 0x000fea0003800000 */
.L_x_15:
[----:B------:R-:W-:Y:S06]  /*1310*/  BAR.SYNC.DEFER_BLOCKING 0x0 ;  /* 0x0000000000007b1d */ /* 0x000fec0000010000 */
.L_x_16:
[----:B------:R-:W-:Y:S05]  /*1320*/  @!P2 BRA `(.L_x_17) ;  /* 0x0000004000f0a947 */ /* 0x000fea0003800000 */
[----:B------:R-:W-:-:S13]  /*1330*/  ISETP.GT.U32.AND P1, PT, R40, 0x1, PT ;  /* 0x000000012800780c */ /* 0x000fda0003f24070 */
[----:B------:R-:W-:Y:S05]  /*1340*/  @P1 EXIT ;  /* 0x000000000000194d */ /* 0x000fea0003800000 */
.L_x_18:
[----:B------:R-:W-:-:S08]  /*1350*/  NOP ;  /* 0x0000000000007918 */ /* 0x000fd00000000000 */
[----:B------:R-:W0:Y:S02]  /*1360*/  USETMAXREG.TRY_ALLOC.CTAPOOL UP0, 0xe8 ;  /* 0x000000e8000079c8 */ /* 0x000e240008000600 */
[----:B0-----:R-:W-:-:S13]  /*1370*/  PLOP3.LUT P1, PT, PT, PT, UP0, 0x80, 0x0 ;  /* 0x000000000000781c */ /* 0x001fda0003f2f008 */
[----:B------:R-:W-:Y:S05]  /*1380*/  @!P1 BRA `(.L_x_18) ;  /* 0xfffffffc00f09947 */ /* 0x000fea000383ffff */
[----:B------:R-:W-:-:S13]  /*1390*/  LOP3.LUT P1, RZ, R17, 0xff, RZ, 0xc0, !PT ;  /* 0x000000ff11ff7812 */ /* 0x000fda000782c0ff */
[----:B------:R-:W-:Y:S05]  /*13a0*/  @!P1 EXIT ;  /* 0x000000000000994d */ /* 0x000fea0003800000 */
[----:B------:R-:W0:Y:S01]  /*13b0*/  S2UR UR6, SR_CgaCtaId ;  /* 0x00000000000679c3 */ /* 0x000e220000008800 */
[CC--:B------:R-:W-:Y:S01]  /*13c0*/  LEA.HI R11, R23.reuse, R10.reuse, RZ, 0x2 ;  /* 0x0000000a170b7211 */ /* 0x0c0fe200078f10ff */
[----:B------:R-:W-:Y:S01]  /*13d0*/  UIADD3 UR7, UR15, -0x1, URZ ;  /* 0xffffffff0f077890 */ /* 0x000fe2000fffe03f */
[----:B------:R-:W-:Y:S01]  /*13e0*/  LEA.HI R23, R23, R10, RZ, 0x5 ;  /* 0x0000000a17177211 */ /* 0x000fe200078f28ff */
[----:B------:R-:W-:Y:S01]  /*13f0*/  UMOV UR12, 0x400 ;  /* 0x00000400000c7882 */ /* 0x000fe20000000000 */
[--C-:B------:R-:W-:Y:S01]  /*1400*/  SHF.R.S32.HI R14, RZ, 0x2, R11.reuse ;  /* 0x00000002ff0e7819 */ /* 0x100fe2000001140b */
[----:B------:R-:W-:Y:S01]  /*1410*/  UISETP.LT.AND UP0, UPT, UR13, 0x1, UPT ;  /* 0x000000010d00788c */ /* 0x000fe2000bf01270 */
[----:B------:R-:W-:Y:S01]  /*1420*/  SHF.R.S32.HI R15, RZ, 0x1f, R11 ;  /* 0x0000001fff0f7819 */ /* 0x000fe2000001140b */
[----:B------:R-:W-:Y:S01]  /*1430*/  USHF.L.U32 UR22, UR13, 0x1, URZ ;  /* 0x000000010d167899 */ /* 0x000fe2000800063f */
[----:B------:R-:W-:Y:S01]  /*1440*/  SHF.R.S32.HI R23, RZ, 0x5, R23 ;  /* 0x00000005ff177819 */ /* 0x000fe20000011417 */
[----:B------:R-:W-:Y:S01]  /*1450*/  USEL UR14, UR13, 0x1, UP0 ;  /* 0x000000010d0e7887 */ /* 0x000fe20008000000 */
[----:B------:R-:W-:Y:S01]  /*1460*/  LEA.HI R15, R15, R14, RZ, 0x3 ;  /* 0x0000000e0f0f7211 */ /* 0x000fe200078f18ff */
[----:B------:R-:W-:Y:S01]  /*1470*/  UISETP.NE.AND UP0, UPT, UR7, URZ, UPT ;  /* 0x0000003f0700728c */ /* 0x000fe2000bf05270 */
[----:B------:R-:W-:Y:S01]  /*1480*/  LOP3.LUT R17, R11, 0xfffffffc, RZ, 0xc0, !PT ;  /* 0xfffffffc0b117812 */ /* 0x000fe200078ec0ff */
[----:B------:R-:W-:Y:S01]  /*1490*/  UIADD3 UR14, -UR14, UR13, URZ ;  /* 0x0000000d0e0e7290 */ /* 0x000fe2000fffe13f */
[----:B------:R-:W-:Y:S01]  /*14a0*/  LOP3.LUT R15, R15, 0xfffffff8, RZ, 0xc0, !PT ;  /* 0xfffffff80f0f7812 */ /* 0x000fe200078ec0ff */
[----:B------:R-:W-:Y:S01]  /*14b0*/  USEL UR9, URZ, 0x1, UP0 ;  /* 0x000000013f097887 */ /* 0x000fe20008000000 */
[----:B------:R-:W-:Y:S01]  /*14c0*/  LOP3.LUT R85, R7, 0x1, RZ, 0xfc, !PT ;  /* 0x0000000107557812 */ /* 0x000fe200078efcff */
[----:B------:R-:W-:-:S02]  /*14d0*/  IMAD.IADD R17, R10, 0x1, -R17 ;  /* 0x000000010a117824 */ /* 0x000fc400078e0a11 */
[----:B------:R-:W-:Y:S02]  /*14e0*/  IMAD.IADD R14, R14, 0x1, -R15 ;  /* 0x000000010e0e7824 */ /* 0x000fe400078e0a0f */
[----:B------:R-:W-:Y:S01]  /*14f0*/  IMAD.U32 R86, RZ, RZ, UR9 ;  /* 0x00000009ff567e24 */ /* 0x000fe2000f8e00ff */
[----:B0-----:R-:W-:Y:S02]  /*1500*/  ULEA UR12, UR6, UR12, 0x18 ;  /* 0x0000000c060c7291 */ /* 0x001fe4000f8ec03f */
[--C-:B------:R-:W-:Y:S01]  /*1510*/  SHF.R.S32.HI R15, RZ, 0x1f, R14.reuse ;  /* 0x0000001fff0f7819 */ /* 0x100fe2000001140e */
[----:B------:R-:W-:Y:S01]  /*1520*/  USHF.L.U32 UR6, UR7, 0x3, URZ ;  /* 0x0000000307067899 */ /* 0x000fe2000800063f */
[C-C-:B------:R-:W-:Y:S01]  /*1530*/  IMAD R20, R23.reuse, -0x10, -R14.reuse ;  /* 0xfffffff017147824 */ /* 0x140fe200078e0a0e */
[----:B------:R-:W-:Y:S02]  /*1540*/  UIADD3 UR7, UR12, 0x5180, URZ ;  /* 0x000051800c077890 */ /* 0x000fe4000fffe03f */
[----:B------:R-:W-:Y:S01]  /*1550*/  ULOP3.LUT UR6, UR6, 0x8, URZ, 0xc0, !UPT ;  /* 0x0000000806067892 */ /* 0x000fe2000f8ec03f */
[----:B------:R-:W-:Y:S01]  /*1560*/  IMAD.WIDE R10, R23, 0x10, R14 ;  /* 0x00000010170a7825 */ /* 0x000fe200078e020e */
[----:B------:R-:W-:-:S02]  /*1570*/  UIADD3 UR8, UR12, 0x180, URZ ;  /* 0x000001800c087890 */ /* 0x000fc4000fffe03f */
[----:B------:R-:W-:Y:S02]  /*1580*/  USHF.R.U32.HI UR7, URZ, 0x4, UR7 ;  /* 0x000000043f077899 */ /* 0x000fe40008011607 */
[----:B------:R-:W-:Y:S02]  /*1590*/  USHF.R.U32.HI UR8, URZ, 0x4, UR8 ;  /* 0x000000043f087899 */ /* 0x000fe40008011608 */
[----:B------:R-:W-:Y:S02]  /*15a0*/  ULOP3.LUT UR24, UR6, 0x8, URZ, 0x3c, !UPT ;  /* 0x0000000806187892 */ /* 0x000fe4000f8e3c3f */
[----:B------:R-:W-:Y:S02]  /*15b0*/  ULOP3.LUT UR16, UR6, 0x18, URZ, 0x3c, !UPT ;  /* 0x0000001806107892 */ /* 0x000fe4000f8e3c3f */
[----:B------:R-:W-:Y:S01]  /*15c0*/  UIADD3 UR23, UR12, 0x60, URZ ;  /* 0x000000600c177890 */ /* 0x000fe2000fffe03f */
[----:B------:R-:W-:Y:S01]  /*15d0*/  ULDC UR6, c[0x0][0x284] ;  /* 0x0000a10000067ab9 */ /* 0x000fe20000000800 */
[----:B------:R-:W-:Y:S01]  /*15e0*/  ULOP3.LUT UR7, UR7, 0x3fff, URZ, 0xc0, !UPT ;  /* 0x00003fff07077892 */ /* 0x000fe2000f8ec03f */
[----:B------:R-:W-:Y:S01]  /*15f0*/  VIADD R20, R20, UR6 ;  /* 0x0000000614147c36 */ /* 0x000fe20008000000 */
[----:B------:R-:W-:-:S02]  /*1600*/  ULOP3.LUT UR8, UR8, 0x3fff, URZ, 0xc0, !UPT ;  /* 0x00003fff08087892 */ /* 0x000fc4000f8ec03f */
[----:B------:R-:W-:Y:S02]  /*1610*/  ULEA UR15, UR15, UR23, 0x3 ;  /* 0x000000170f0f7291 */ /* 0x000fe4000f8e183f */
[----:B------:R-:W-:Y:S02]  /*1620*/  ULOP3.LUT UR17, UR7, 0x10000, URZ, 0xfc, !UPT ;  /* 0x0001000007117892 */ /* 0x000fe4000f8efc3f */
[----:B------:R-:W-:-:S12]  /*1630*/  ULOP3.LUT UR18, UR8, 0x10000, URZ, 0xfc, !UPT ;  /* 0x0001000008127892 */ /* 0x000fd8000f8efc3f */
.L_x_109:
[----:B------:R-:W-:Y:S01]  /*1640*/  SHF.L.U32 R14, R86, 0x1f, RZ ;  /* 0x0000001f560e7819 */ /* 0x000fe200000006ff */
[----:B------:R-:W0:Y:S01]  /*1650*/  LDC R15, c[0x0][0x28c] ;  /* 0x0000a300ff0f7b82 */ /* 0x000e220000000800 */
[----:B------:R-:W-:Y:S01]  /*1660*/  UMOV UR6, URZ ;  /* 0x0000003f00067c82 */ /* 0x000fe20008000000 */
[----:B------:R-:W-:Y:S01]  /*1670*/  UMOV UR19, UR5 ;  /* 0x0000000500137c82 */ /* 0x000fe20008000000 */
[----:B------:R-:W1:Y:S01]  /*1680*/  SYNCS.PHASECHK.TRANS64.TRYWAIT P1, [UR15+-0x8], R14 ;  /* 0xfffff80eff0075a7 */ /* 0x000e62000802014f */
[----:B0-----:R-:W-:Y:S01]  /*1690*/  ISETP.GE.AND P2, PT, R15, 0x1, PT ;  /* 0x000000010f00780c */ /* 0x001fe20003f46270 */
[----:B-1-34-:R-:W-:-:S12]  /*16a0*/  @!P1 BRA `(.L_x_19) ;  /* 0x00000050002c9947 */ /* 0x01afd80003800000 */
.L_x_132:
[----:B------:R-:W-:Y:S01]  /*16b0*/  UMOV UR7, URZ ;  /* 0x0000003f00077c82 */ /* 0x000fe20008000000 */
[----:B------:R-:W-:Y:S01]  /*16c0*/  UMOV UR8, URZ ;  /* 0x0000003f00087c82 */ /* 0x000fe20008000000 */
[----:B------:R-:W-:Y:S01]  /*16d0*/  CS2R R22, SRZ ;  /* 0x0000000000167805 */ /* 0x000fe2000001ff00 */
[----:B------:R-:W-:Y:S01]  /*16e0*/  IMAD.MOV.U32 R21, RZ, RZ, RZ ;  /* 0x000000ffff157224 */ /* 0x000fe200078e00ff */
[----:B------:R-:W-:Y:S02]  /*16f0*/  CS2R R56, SRZ ;  /* 0x0000000000387805 */ /* 0x000fe4000001ff00 */
[----:B------:R-:W-:Y:S02]  /*1700*/  CS2R R58, SRZ ;  /* 0x00000000003a7805 */ /* 0x000fe4000001ff00 */
[----:B------:R-:W-:Y:S02]  /*1710*/  CS2R R60, SRZ ;  /* 0x00000000003c7805 */ /* 0x000fe4000001ff00 */
[----:B------:R-:W-:-:S02]  /*1720*/  CS2R R62, SRZ ;  /* 0x00000000003e7805 */ /* 0x000fc4000001ff00 */
[----:B------:R-:W-:Y:S02]  /*1730*/  CS2R R64, SRZ ;  /* 0x0000000000407805 */ /* 0x000fe4000001ff00 */
[----:B------:R-:W-:Y:S02]  /*1740*/  CS2R R66, SRZ ;  /* 0x0000000000427805 */ /* 0x000fe4000001ff00 */
[----:B------:R-:W-:Y:S02]  /*1750*/  CS2R R68, SRZ ;  /* 0x0000000000447805 */ /* 0x000fe4000001ff00 */
[----:B------:R-:W-:Y:S02]  /*1760*/  CS2R R70, SRZ ;  /* 0x0000000000467805 */ /* 0x000fe4000001ff00 */
[----:B------:R-:W-:Y:S02]  /*1770*/  CS2R R72, SRZ ;  /* 0x0000000000487805 */ /* 0x000fe4000001ff00 */
[----:B------:R-:W-:-:S02]  /*1780*/  CS2R R74, SRZ ;  /* 0x00000000004a7805 */ /* 0x000fc4000001ff00 */
[----:B------:R-:W-:Y:S02]  /*1790*/  CS2R R76, SRZ ;  /* 0x00000000004c7805 */ /* 0x000fe4000001ff00 */
[----:B------:R-:W-:Y:S02]  /*17a0*/  CS2R R78, SRZ ;  /* 0x00000000004e7805 */ /* 0x000fe4000001ff00 */
[----:B------:R-:W-:Y:S02]  /*17b0*/  CS2R R80, SRZ ;  /* 0x0000000000507805 */ /* 0x000fe4000001ff00 */
[----:B------:R-:W-:Y:S01]  /*17c0*/  CS2R R82, SRZ ;  /* 0x0000000000527805 */ /* 0x000fe2000001ff00 */
[----:B------:R-:W-:Y:S01]  /*17d0*/  IMAD.MOV.U32 R84, RZ, RZ, RZ ;  /* 0x000000ffff547224 */ /* 0x000fe200078e00ff */
[----:B------:R-:W-:Y:S01]  /*17e0*/  CS2R R24, SRZ ;  /* 0x0000000000187805 */ /* 0x000fe2000001ff00 */
[----:B------:R-:W-:Y:S01]  /*17f0*/  IMAD.U32 R87, RZ, RZ, UR4 ;  /* 0x00000004ff577e24 */ /* 0x000fe2000f8e00ff */
        /* <DEDUP_REMOVED lines=14> */
[----:B------:R-:W-:Y:S01]  /*18e0*/  CS2R R54, SRZ ;  /* 0x0000000000367805 */ /* 0x000fe2000001ff00 */
[----:B------:R-:W-:Y:S06]  /*18f0*/  @!P2 BRA `(.L_x_20) ;  /* 0x00000004005ca947 */ /* 0x000fec0003800000 */
[----:B------:R-:W-:-:S13]  /*1900*/  ISETP.NE.AND P2, PT, R85, 0x3, PT ;  /* 0x000000035500780c */ /* 0x000fda0003f45270 */
[----:B------:R-:W-:Y:S05]  /*1910*/  @!P2 BRA `(.L_x_21) ;  /* 0x000000000004a947 */ /* 0x000fea0003800000 */
[----:B------:R-:W-:Y:S01]  /*1920*/  BPT.TRAP 0x1 ;  /* 0x000000040000795c */ /* 0x000fe20000300000 */
.L_x_21:
[----:B------:R-:W-:Y:S01]  /*1930*/  ULEA UR6, UR5, UR12, 0x3 ;  /* 0x0000000c05067291 */ /* 0x000fe2000f8e183f */
[----:B0-----:R-:W-:-:S05]  /*1940*/  IMAD.U32 R14, RZ, RZ, UR4 ;  /* 0x00000004ff0e7e24 */ /* 0x001fca000f8e00ff */
[----:B------:R-:W-:-:S04]  /*1950*/  SHF.L.U32 R14, R14, 0x1f, RZ ;  /* 0x0000001f0e0e7819 */ /* 0x000fc800000006ff */
[----:B------:R0:W1:Y:S01]  /*1960*/  SYNCS.PHASECHK.TRANS64.TRYWAIT P1, [UR6], R14 ;  /* 0x0000000eff0075a7 */ /* 0x0000620008020146 */
[----:B------:R-:W-:Y:S05]  /*1970*/  @!P2 BRA `(.L_x_22) ;  /* 0x000000000004a947 */ /* 0x000fea0003800000 */
[----:B------:R-:W-:Y:S01]  /*1980*/  BPT.TRAP 0x1 ;  /* 0x000000040000795c */ /* 0x000fe20000300000 */
.L_x_22:
[----:B-1----:R-:W-:Y:S05]  /*1990*/  @P1 BRA `(.L_x_23) ;  /* 0x0000000000081947 */ /* 0x002fea0003800000 */
[----:B------:R-:W1:Y:S02]  /*19a0*/  SYNCS.PHASECHK.TRANS64.TRYWAIT P1, [UR6], R14 ;  /* 0x0000000eff0075a7 */ /* 0x000e640008020146 */
[----:B-1----:R-:W-:Y:S05]  /*19b0*/  @!P1 BRA `(.L_x_24) ;  /* 0x0000004c00809947 */ /* 0x002fea0003800000 */
.L_x_23:
[----:B------:R-:W-:Y:S01]  /*19c0*/  ULEA UR8, UR5, UR18, 0x8 ;  /* 0x0000001205087291 */ /* 0x000fe2000f8e403f */
[----:B------:R-:W-:Y:S01]  /*19d0*/  WARPGROUP.ARRIVE ;  /* 0x00000000000079c5 */ /* 0x000fe20000000000 */
[----:B------:R-:W-:Y:S01]  /*19e0*/  ULEA UR10, UR5, UR17, 0x8 ;  /* 0x00000011050a7291 */ /* 0x000fe2000f8e403f */
[----:B------:R-:W-:Y:S01]  /*19f0*/  CS2R R22, SRZ ;  /* 0x0000000000167805 */ /* 0x000fe2000001ff00 */
[----:B------:R-:W-:Y:S01]  /*1a00*/  UMOV UR9, 0x80000020 ;  /* 0x8000002000097882 */ /* 0x000fe20000000000 */
[----:B------:R-:W-:Y:S01]  /*1a10*/  UMOV UR11, 0x80000020 ;  /* 0x80000020000b7882 */ /* 0x000fe20000000000 */
[----:B------:R-:W-:Y:S01]  /*1a20*/  ULDC UR7, c[0x0][0x50c] ;  /* 0x0001430000077ab9 */ /* 0x000fe20000000800 */
[----:B------:R-:W-:Y:S01]  /*1a30*/  UMOV UR6, 0x2 ;  /* 0x0000000200067882 */ /* 0x000fe20000000000 */
[----:B------:R-:W-:Y:S01]  /*1a40*/  UISETP.NE.AND UP0, UPT, UR7, 0x2, UPT ;  /* 0x000000020700788c */ /* 0x000fe2000bf05270 */
[----:B------:R-:W-:Y:S01]  /*1a50*/  IMAD.MOV.U32 R21, RZ, RZ, RZ ;  /* 0x000000ffff157224 */ /* 0x000fe200078e00ff */
[----:B------:R-:W-:Y:S01]  /*1a60*/  CS2R R56, SRZ ;  /* 0x0000000000387805 */ /* 0x000fe2000001ff00 */
[----:B------:R-:W-:Y:S01]  /*1a70*/  QGMMA.64x64x32.F32.E5M2.E5M2 R24, gdesc[UR8], RZ, !UPT ;  /* 0x00e00000081879f3 */ /* 0x000fe2000c7038ff */
[----:B------:R-:W-:Y:S01]  /*1a80*/  USEL UR7, URZ, 0x1, UP0 ;  /* 0x000000013f077887 */ /* 0x000fe20008000000 */
[----:B------:R-:W-:Y:S01]  /*1a90*/  CS2R R58, SRZ ;  /* 0x00000000003a7805 */ /* 0x000fe2000001ff00 */
[----:B------:R-:W-:Y:S01]  /*1aa0*/  UIADD3 UR8, UR8, 0x2, URZ ;  /* 0x0000000208087890 */ /* 0x000fe2000fffe03f */
[----:B------:R-:W-:Y:S01]  /*1ab0*/  CS2R R60, SRZ ;  /* 0x00000000003c7805 */ /* 0x000fe2000001ff00 */
[----:B------:R-:W-:Y:S01]  /*1ac0*/  UIADD3 UR10, UR10, 0x2, URZ ;  /* 0x000000020a0a7890 */ /* 0x000fe2000fffe03f */
[----:B------:R-:W-:-:S02]  /*1ad0*/  CS2R R62, SRZ ;  /* 0x00000000003e7805 */ /* 0x000fc4000001ff00 */
[----:B------:R-:W-:Y:S01]  /*1ae0*/  ISETP.NE.AND P1, PT, RZ, UR7, PT ;  /* 0x00000007ff007c0c */ /* 0x000fe2000bf25270 */
[----:B------:R-:W-:Y:S01]  /*1af0*/  UMOV UR9, 0x80000020 ;  /* 0x8000002000097882 */ /* 0x000fe20000000000 */
[----:B------:R-:W-:Y:S01]  /*1b00*/  UMOV UR11, 0x80000020 ;  /* 0x80000020000b7882 */ /* 0x000fe20000000000 */
        /* <DEDUP_REMOVED lines=9> */
[----:B------:R-:W-:Y:S01]  /*1ba0*/  CS2R R82, SRZ ;  /* 0x0000000000527805 */ /* 0x000fe2000001ff00 */
[----:B------:R-:W-:Y:S01]  /*1bb0*/  IMAD.MOV.U32 R84, RZ, RZ, RZ ;  /* 0x000000ffff547224 */ /* 0x000fe200078e00ff */
[----:B------:R-:W-:Y:S01]  /*1bc0*/  QGMMA.64x64x32.F32.E5M2.E5M2 R24, gdesc[UR8], R24, gsb0 ;  /* 0x00e00000081879f3 */ /* 0x000fe20008003818 */
[----:B------:R-:W-:Y:S05]  /*1bd0*/  @!P1 BRA `(.L_x_25) ;  /* 0x0000000000889947 */ /* 0x000fea0003800000 */
[----:B------:R-:W-:Y:S02]  /*1be0*/  WARPGROUP.DEPBAR.LE gsb0, 0x0 ;  /* 0x00008000000079c5 */ /* 0x000fe40000010000 */
[----:B------:R-:W-:-:S01]  /*1bf0*/  FADD R83, RZ, R24 ;  /* 0x00000018ff537221 */ /* 0x000fc20000000000 */
[----:B------:R-:W-:Y:S01]  /*1c00*/  FADD R84, RZ, R25 ;  /* 0x00000019ff547221 */ /* 0x000fe20000000000 */
        /* <DEDUP_REMOVED lines=30> */
[----:B------:R-:W-:-:S06]  /*1df0*/  UMOV UR6, URZ ;  /* 0x0000003f00067c82 */ /* 0x000fcc0008000000 */
.L_x_25:
[----:B------:R-:W-:-:S04]  /*1e00*/  UIADD3 UR19, UR5, 0x1, URZ ;  /* 0x0000000105137890 */ /* 0x000fc8000fffe03f */
[----:B------:R-:W-:-:S04]  /*1e10*/  UISETP.NE.AND UP0, UPT, UR19, 0x5, UPT ;  /* 0x000000051300788c */ /* 0x000fc8000bf05270 */
[----:B------:R-:W-:Y:S02]  /*1e20*/  USEL UR8, URZ, 0x1, UP0 ;  /* 0x000000013f087887 */ /* 0x000fe40008000000 */
[----:B------:R-:W-:Y:S02]  /*1e30*/  USEL UR19, UR19, URZ, UP0 ;  /* 0x0000003f13137287 */ /* 0x000fe40008000000 */
[----:B------:R-:W-:-:S06]  /*1e40*/  ULOP3.LUT UR8, UR4, UR8, URZ, 0x3c, !UPT ;  /* 0x0000000804087292 */ /* 0x000fcc000f8e3c3f */
[----:B------:R-:W-:Y:S01]  /*1e50*/  IMAD.U32 R87, RZ, RZ, UR8 ;  /* 0x00000008ff577e24 */ /* 0x000fe2000f8e00ff */
[----:B------:R-:W-:-:S06]  /*1e60*/  UMOV UR8, 0x1 ;  /* 0x0000000100087882 */ /* 0x000fcc0000000000 */
.L_x_20:
[----:B------:R-:W-:-:S06]  /*1e70*/  UISETP.GE.AND UP0, UPT, UR14, 0x1, UPT ;  /* 0x000000010e00788c */ /* 0x000fcc000bf06270 */
[----:B------:R-:W-:-:S13]  /*1e80*/  PLOP3.LUT P1, PT, PT, PT, UP0, 0x80, 0x0 ;  /* 0x000000000000781c */ /* 0x000fda0003f2f008 */
[----:B------:R-:W-:Y:S05]  /*1e90*/  @!P1 BRA `(.L_x_26) ;  /* 0x0000000400649947 */ /* 0x000fea0003800000 */
[----:B01----:R-:W-:Y:S01]  /*1ea0*/  IMAD.U32 R14, RZ, RZ, UR14 ;  /* 0x0000000eff0e7e24 */ /* 0x003fe2000f8e00ff */
[----:B------:R-:W-:Y:S01]  /*1eb0*/  ULDC UR25, c[0x0][0x50c] ;  /* 0x0001430000197ab9 */ /* 0x000fe20000000800 */
[----:B------:R-:W-:-:S07]  /*1ec0*/  IMAD.U32 R15, RZ, RZ, UR5 ;  /* 0x00000005ff0f7e24 */ /* 0x000fce000f8e00ff */
.L_x_34:
[----:B------:R-:W-:-:S13]  /*1ed0*/  ISETP.NE.AND P2, PT, R85, 0x3, PT ;  /* 0x000000035500780c */ /* 0x000fda0003f45270 */
[----:B0-----:R-:W-:Y:S05]  /*1ee0*/  @!P2 BRA `(.L_x_27) ;  /* 0x000000000004a947 */ /* 0x001fea0003800000 */
[----:B------:R-:W-:Y:S01]  /*1ef0*/  BPT.TRAP 0x1 ;  /* 0x000000040000795c */ /* 0x000fe20000300000 */
.L_x_27:
[----:B------:R-:W-:Y:S01]  /*1f00*/  ULEA UR9, UR19, UR12, 0x3 ;  /* 0x0000000c13097291 */ /* 0x000fe2000f8e183f */
[----:B------:R-:W-:-:S08]  /*1f10*/  SHF.L.U32 R18, R87, 0x1f, RZ ;  /* 0x0000001f57127819 */ /* 0x000fd000000006ff */
[----:B------:R0:W1:Y:S01]  /*1f20*/  SYNCS.PHASECHK.TRANS64.TRYWAIT P1, [UR9], R18 ;  /* 0x00000012ff0075a7 */ /* 0x0000620008020149 */
[----:B------:R-:W-:Y:S05]  /*1f30*/  @!P2 BRA `(.L_x_28) ;  /* 0x000000000004a947 */ /* 0x000fea0003800000 */
[----:B------:R-:W-:Y:S01]  /*1f40*/  BPT.TRAP 0x1 ;  /* 0x000000040000795c */ /* 0x000fe20000300000 */
.L_x_28:
[----:B-1----:R-:W-:Y:S05]  /*1f50*/  @P1 BRA `(.L_x_29) ;  /* 0x0000000000081947 */ /* 0x002fea0003800000 */
[----:B------:R-:W1:Y:S02]  /*1f60*/  SYNCS.PHASECHK.TRANS64.TRYWAIT P1, [UR9], R18 ;  /* 0x00000012ff0075a7 */ /* 0x000e640008020149 */
[----:B-1----:R-:W-:Y:S05]  /*1f70*/  @!P1 BRA `(.L_x_30) ;  /* 0x0000004800289947 */ /* 0x002fea0003800000 */
.L_x_29:
[----:B------:R-:W-:Y:S01]  /*1f80*/  UISETP.NE.AND UP0, UPT, UR7, URZ, UPT ;  /* 0x0000003f0700728c */ /* 0x000fe2000bf05270 */
[----:B------:R-:W-:Y:S01]  /*1f90*/  WARPGROUP.ARRIVE ;  /* 0x00000000000079c5 */ /* 0x000fe20000000000 */
[----:B------:R-:W-:Y:S02]  /*1fa0*/  ULEA UR10, UR19, UR17, 0x8 ;  /* 0x00000011130a7291 */ /* 0x000fe4000f8e403f */
[----:B------:R-:W-:Y:S01]  /*1fb0*/  USEL UR8, UR8, URZ, !UP0 ;  /* 0x0000003f08087287 */ /* 0x000fe2000c000000 */
[----:B------:R-:W-:Y:S01]  /*1fc0*/  UMOV UR9, 0x80000020 ;  /* 0x8000002000097882 */ /* 0x000fe20000000000 */
[----:B------:R-:W-:Y:S02]  /*1fd0*/  UMOV UR11, 0x80000020 ;  /* 0x80000020000b7882 */ /* 0x000fe40000000000 */
[----:B------:R-:W-:Y:S02]  /*1fe0*/  UISETP.NE.U32.AND UP0, UPT, UR8, URZ, UPT ;  /* 0x0000003f0800728c */ /* 0x000fe4000bf05070 */
[----:B------:R-:W-:-:S02]  /*1ff0*/  ULEA UR8, UR19, UR18, 0x8 ;  /* 0x0000001213087291 */ /* 0x000fc4000f8e403f */
[----:B------:R-:W-:-:S07]  /*2000*/  UIADD3 UR6, UR6, 0x2, URZ ;  /* 0x0000000206067890 */ /* 0x000fce000fffe03f */
[----:B------:R-:W-:Y:S01]  /*2010*/  QGMMA.64x64x32.F32.E5M2.E5M2 R24, gdesc[UR8], R24, UP0 ;  /* 0x00e00000081879f3 */ /* 0x000fe2000bf03818 */
[----:B------:R-:W-:Y:S02]  /*2020*/  UIADD3 UR8, UR8, 0x2, URZ ;  /* 0x0000000208087890 */ /* 0x000fe4000fffe03f */
[----:B------:R-:W-:Y:S01]  /*2030*/  UIADD3 UR10, UR10, 0x2, URZ ;  /* 0x000000020a0a7890 */ /* 0x000fe2000fffe03f */
[----:B------:R-:W-:Y:S01]  /*2040*/  UMOV UR9, 0x80000020 ;  /* 0x8000002000097882 */ /* 0x000fe20000000000 */
[----:B------:R-:W-:Y:S01]  /*2050*/  UMOV UR11, 0x80000020 ;  /* 0x80000020000b7882 */ /* 0x000fe20000000000 */
[----:B------:R-:W-:-:S04]  /*2060*/  UISETP.NE.AND UP0, UPT, UR6, UR25, UPT ;  /* 0x000000190600728c */ /* 0x000fc8000bf05270 */
[----:B------:R-:W-:-:S06]  /*2070*/  USEL UR7, URZ, 0x1, UP0 ;  /* 0x000000013f077887 */ /* 0x000fcc0008000000 */
[----:B------:R-:W-:Y:S01]  /*2080*/  ISETP.NE.AND P1, PT, RZ, UR7, PT ;  /* 0x00000007ff007c0c */ /* 0x000fe2000bf25270 */
[----:B------:R-:W-:Y:S03]  /*2090*/  QGMMA.64x64x32.F32.E5M2.E5M2 R24, gdesc[UR8], R24, gsb0 ;  /* 0x00e00000081879f3 */ /* 0x000fe60008003818 */
[----:B------:R-:W-:-:S09]  /*20a0*/  WARPGROUP.DEPBAR.LE gsb0, 0x1 ;  /* 0x00008000000079c5 */ /* 0x000fd20000010100 */
[----:B------:R-:W-:Y:S05]  /*20b0*/  @!P1 BRA `(.L_x_31) ;  /* 0x0000000000889947 */ /* 0x000fea0003800000 */
[----:B------:R-:W-:Y:S02]  /*20c0*/  WARPGROUP.DEPBAR.LE gsb0, 0x0 ;  /* 0x00008000000079c5 */ /* 0x000fe40000010000 */
[----:B------:R-:W-:-:S01]  /*20d0*/  FADD R83, R24, R83 ;  /* 0x0000005318537221 */ /* 0x000fc20000000000 */
[----:B------:R-:W-:Y:S01]  /*20e0*/  FADD R84, R25, R84 ;  /* 0x0000005419547221 */ /* 0x000fe20000000000 */
        /* <DEDUP_REMOVED lines=30> */
[----:B------:R-:W-:-:S06]  /*22d0*/  UMOV UR6, URZ ;  /* 0x0000003f00067c82 */ /* 0x000fcc0008000000 */
.L_x_31:
[----:B------:R-:W-:Y:S05]  /*22e0*/  @!P2 BRA `(.L_x_32) ;  /* 0x000000000004a947 */ /* 0x000fea0003800000 */
[----:B------:R-:W-:Y:S01]  /*22f0*/  BPT.TRAP 0x1 ;  /* 0x000000040000795c */ /* 0x000fe20000300000 */
.L_x_32:
[----:B01----:R-:W-:Y:S02]  /*2300*/  @P0 LEA R18, R15, UR12, 0x3 ;  /* 0x0000000c0f120c11 */ /* 0x003fe4000f8e18ff */
[----:B------:R-:W-:-:S03]  /*2310*/  ISETP.GT.U32.AND P1, PT, R7, 0x1, PT ;  /* 0x000000010700780c */ /* 0x000fc60003f24070 */
[----:B------:R-:W-:-:S05]  /*2320*/  @P0 VIADD R19, R18, 0x28 ;  /* 0x0000002812130836 */ /* 0x000fca0000000000 */
[----:B------:R-:W-:-:S04]  /*2330*/  @P0 PRMT R19, R12, 0x654, R19 ;  /* 0x000006540c130816 */ /* 0x000fc80000000013 */
[----:B------:R0:W-:Y:S01]  /*2340*/  @P0 SYNCS.ARRIVE.TRANS64.RED.A1T0 RZ, [R19+URZ], RZ ;  /* 0x000000ff13ff09a7 */ /* 0x0001e2000810043f */
[----:B------:R-:W-:Y:S05]  /*2350*/  @P1 BRA `(.L_x_33) ;  /* 0x0000000000041947 */ /* 0x000fea0003800000 */
[----:B------:R-:W-:Y:S01]  /*2360*/  BPT.TRAP 0x1 ;  /* 0x000000040000795c */ /* 0x000fe20000300000 */
.L_x_33:
[----:B------:R-:W-:Y:S01]  /*2370*/  UIADD3 UR19, UR19, 0x1, URZ ;  /* 0x0000000113137890 */ /* 0x000fe2000fffe03f */
[C---:B------:R-:W-:Y:S01]  /*2380*/  ISETP.GT.AND P2, PT, R14.reuse, 0x1, PT ;  /* 0x000000010e00780c */ /* 0x040fe20003f44270 */
[----:B------:R-:W-:Y:S02]  /*2390*/  VIADD R15, R15, 0x1 ;  /* 0x000000010f0f7836 */ /* 0x000fe40000000000 */
[----:B------:R-:W-:Y:S01]  /*23a0*/  UISETP.NE.AND UP0, UPT, UR19, 0x5, UPT ;  /* 0x000000051300788c */ /* 0x000fe2000bf05270 */
[----:B------:R-:W-:Y:S02]  /*23b0*/  VIADD R14, R14, 0xffffffff ;  /* 0xffffffff0e0e7836 */ /* 0x000fe40000000000 */
[C---:B------:R-:W-:Y:S01]  /*23c0*/  ISETP.NE.AND P1, PT, R15.reuse, 0x5, PT ;  /* 0x000000050f00780c */ /* 0x040fe20003f25270 */
[----:B------:R-:W-:Y:S02]  /*23d0*/  USEL UR8, URZ, 0x1, UP0 ;  /* 0x000000013f087887 */ /* 0x000fe40008000000 */
[----:B------:R-:W-:Y:S01]  /*23e0*/  USEL UR19, UR19, URZ, UP0 ;  /* 0x0000003f13137287 */ /* 0x000fe20008000000 */
[----:B------:R-:W-:-:S03]  /*23f0*/  SEL R15, R15, RZ, P1 ;  /* 0x000000ff0f0f7207 */ /* 0x000fc60000800000 */
[----:B------:R-:W-:Y:S01]  /*2400*/  LOP3.LUT R87, R87, UR8, RZ, 0x3c, !PT ;  /* 0x0000000857577c12 */ /* 0x000fe2000f8e3cff */
[----:B------:R-:W-:Y:S01]  /*2410*/  UMOV UR8, 0x1 ;  /* 0x0000000100087882 */ /* 0x000fe20000000000 */
[----:B------:R-:W-:Y:S06]  /*2420*/  @P2 BRA `(.L_x_34) ;  /* 0xfffffff800a82947 */ /* 0x000fec000383ffff */
.L_x_26:
[----:B------:R-:W-:Y:S01]  /*2430*/  UISETP.NE.AND UP0, UPT, UR6, URZ, UPT ;  /* 0x0000003f0600728c */ /* 0x000fe2000bf05270 */
[----:B01----:R-:W0:Y:S01]  /*2440*/  LDC R14, c[0x0][0x28c] ;  /* 0x0000a300ff0e7b82 */ /* 0x003e220000000800 */
[----:B------:R-:W-:Y:S02]  /*2450*/  IMAD.U32 R15, RZ, RZ, UR24 ;  /* 0x00000018ff0f7e24 */ /* 0x000fe4000f8e00ff */
[----:B------:R-:W-:-:S06]  /*2460*/  USEL UR6, URZ, 0x1, !UP0 ;  /* 0x000000013f067887 */ /* 0x000fcc000c000000 */
[----:B------:R-:W-:-:S13]  /*2470*/  ISETP.NE.AND P1, PT, RZ, UR6, PT ;  /* 0x00000006ff007c0c */ /* 0x000fda000bf25270 */
[----:B------:R-:W-:Y:S05]  /*2480*/  @!P1 BRA `(.L_x_35) ;  /* 0x0000000000849947 */ /* 0x000fea0003800000 */
[----:B------:R-:W-:Y:S02]  /*2490*/  WARPGROUP.DEPBAR.LE gsb0, 0x0 ;  /* 0x00008000000079c5 */ /* 0x000fe40000010000 */
[----:B------:R-:W-:Y:S01]  /*24a0*/  FADD R83, R24, R83 ;  /* 0x0000005318537221 */ /* 0x000fe20000000000 */
        /* <DEDUP_REMOVED lines=30> */
[----:B------:R-:W-:-:S07]  /*2690*/  FADD R22, R22, R55 ;  /* 0x0000003716167221 */ /* 0x000fce0000000000 */
.L_x_35:
[----:B0-----:R-:W-:Y:S01]  /*26a0*/  ISETP.GE.AND P1, PT, R14, 0x1, PT ;  /* 0x000000010e00780c */ /* 0x001fe20003f26270 */
[----:B------:R0:W-:Y:S01]  /*26b0*/  SYNCS.ARRIVE.TRANS64.A1T0 RZ, [R15+UR23], RZ ;  /* 0x000000ff0fff79a7 */ /* 0x0001e20008100017 */
[----:B------:R-:W-:-:S11]  /*26c0*/  WARPGROUP.DEPBAR.LE gsb0, 0x0 ;  /* 0x00008000000079c5 */ /* 0x000fd60000010000 */
[----:B------:R-:W-:Y:S05]  /*26d0*/  @!P1 BRA `(.L_x_36) ;  /* 0x0000000000449947 */ /* 0x000fea0003800000 */
[----:B------:R-:W-:-:S13]  /*26e0*/  ISETP.NE.AND P1, PT, R85, 0x3, PT ;  /* 0x000000035500780c */ /* 0x000fda0003f25270 */
[----:B------:R-:W-:Y:S05]  /*26f0*/  @!P1 BRA `(.L_x_37) ;  /* 0x0000000000049947 */ /* 0x000fea0003800000 */
[----:B------:R-:W-:Y:S01]  /*2700*/  BPT.TRAP 0x1 ;  /* 0x000000040000795c */ /* 0x000fe20000300000 */
.L_x_37:
[----:B------:R-:W-:Y:S01]  /*2710*/  VOTEU.ANY UP0, P0 ;  /* 0x00000000003f7886 */ /* 0x000fe20000000100 */
[----:B------:R-:W-:-:S04]  /*2720*/  ISETP.GT.U32.AND P1, PT, R7, 0x1, PT ;  /* 0x000000010700780c */ /* 0x000fc80003f24070 */
[----:B------:R-:W-:-:S06]  /*2730*/  @UP0 UIADD3 UR6, UR14, UR5, URZ ;  /* 0x000000050e060290 */ /* 0x000fcc000fffe03f */
[----:B------:R-:W-:Y:S02]  /*2740*/  IMAD.U32 R14, RZ, RZ, UR6 ;  /* 0x00000006ff0e7e24 */ /* 0x000fe4000f8e00ff */
[----:B------:R-:W-:Y:S02]  /*2750*/  IMAD.U32 R19, RZ, RZ, UR6 ;  /* 0x00000006ff137e24 */ /* 0x000fe4000f8e00ff */
[----:B0-----:R-:W-:-:S05]  /*2760*/  @P0 IMAD.WIDE.U32 R14, R14, -0x33333333, RZ ;  /* 0xcccccccd0e0e0825 */ /* 0x001fca00078e00ff */
[----:B------:R-:W-:-:S05]  /*2770*/  @P0 SHF.R.U32.HI R14, RZ, 0x2, R15 ;  /* 0x00000002ff0e0819 */ /* 0x000fca000001160f */
[----:B------:R-:W-:-:S05]  /*2780*/  @P0 IMAD R14, R14, -0x5, R19 ;  /* 0xfffffffb0e0e0824 */ /* 0x000fca00078e0213 */
[----:B------:R-:W-:-:S05]  /*2790*/  @P0 LEA R14, R14, UR12, 0x3 ;  /* 0x0000000c0e0e0c11 */ /* 0x000fca000f8e18ff */
[----:B------:R-:W-:-:S05]  /*27a0*/  @P0 VIADD R15, R14, 0x28 ;  /* 0x000000280e0f0836 */ /* 0x000fca0000000000 */
[----:B------:R-:W-:-:S04]  /*27b0*/  @P0 PRMT R15, R12, 0x654, R15 ;  /* 0x000006540c0f0816 */ /* 0x000fc8000000000f */
[----:B------:R1:W-:Y:S01]  /*27c0*/  @P0 SYNCS.ARRIVE.TRANS64.RED.A1T0 RZ, [R15+URZ], RZ ;  /* 0x000000ff0fff09a7 */ /* 0x0003e2000810043f */
[----:B------:R-:W-:Y:S05]  /*27d0*/  @P1 BRA `(.L_x_36) ;  /* 0x0000000000041947 */ /* 0x000fea0003800000 */
[----:B------:R-:W-:Y:S01]  /*27e0*/  BPT.TRAP 0x1 ;  /* 0x000000040000795c */ /* 0x000fe20000300000 */
.L_x_36:
[----:B------:R-:W-:Y:S01]  /*27f0*/  SHF.L.U32 R14, R86, 0x1f, RZ ;  /* 0x0000001f560e7819 */ /* 0x000fe200000006ff */
[----:B------:R-:W-:Y:S01]  /*2800*/  UIADD3 UR5, UR22, UR5, URZ ;  /* 0x0000000516057290 */ /* 0x000fe2000fffe03f */
[----:B------:R-:W3:Y:S01]  /*2810*/  LDC R26, c[0x0][0x288] ;  /* 0x0000a200ff1a7b82 */ /* 0x000ee20000000800 */
[----:B------:R-:W-:Y:S01]  /*2820*/  UISETP.GE.U32.AND UP1, UPT, UR22, 0x5, UPT ;  /* 0x000000051600788c */ /* 0x000fe2000bf26070 */
[----:B------:R-:W-:Y:S01]  /*2830*/  IMAD.SHL.U32 R24, R17, 0x2, RZ ;  /* 0x0000000211187824 */ /* 0x000fe200078e00ff */
[----:B------:R-:W-:Y:S02]  /*2840*/  UISETP.GT.U32.AND UP0, UPT, UR5, 0x4, UPT ;  /* 0x000000040500788c */ /* 0x000fe4000bf04070 */
[----:B------:R-:W-:Y:S02]  /*2850*/  UIMAD.WIDE.U32 UR6, UR5, -0x33333333, URZ ;  /* 0xcccccccd050678a5 */ /* 0x000fe4000f8e003f */
[----:B------:R-:W-:Y:S01]  /*2860*/  UISETP.LT.U32.AND UP0, UPT, UR22, 0x5, UP0 ;  /* 0x000000051600788c */ /* 0x000fe20008701070 */
[----:B------:R-:W2:Y:S01]  /*2870*/  SYNCS.PHASECHK.TRANS64.TRYWAIT P1, [UR15+0x8], R14 ;  /* 0x0000080eff0075a7 */ /* 0x000ea2000802014f */
[----:B------:R-:W-:Y:S01]  /*2880*/  USHF.R.U32.HI UR6, URZ, 0x2, UR7 ;  /* 0x000000023f067899 */ /* 0x000fe20008011607 */
[----:B------:R-:W-:Y:S01]  /*2890*/  SHF.R.S32.HI R25, RZ, 0x1f, R24 ;  /* 0x0000001fff197819 */ /* 0x000fe20000011418 */
[----:B------:R-:W-:-:S02]  /*28a0*/  USEL UR8, URZ, 0x1, !UP0 ;  /* 0x000000013f087887 */ /* 0x000fc4000c000000 */
[----:B------:R-:W-:Y:S02]  /*28b0*/  UIMAD UR5, UR6, -0x5, UR5 ;  /* 0xfffffffb060578a4 */ /* 0x000fe4000f8e0205 */
[----:B------:R-:W-:-:S04]  /*28c0*/  ULOP3.LUT UR4, UR4, UR8, URZ, 0x3c, !UPT ;  /* 0x0000000804047292 */ /* 0x000fc8000f8e3c3f */
[----:B------:R-:W-:Y:S01]  /*28d0*/  @UP1 ULOP3.LUT UR4, UR4, 0x1, UR6, 0x78, !UPT ;  /* 0x0000000104041892 */ /* 0x000fe2000f8e7806 */
[----:B--23--:R-:W-:Y:S11]  /*28e0*/  @!P1 BRA `(.L_x_38) ;  /* 0x0000003c00e49947 */ /* 0x00cff60003800000 */
.L_x_133:
[----:B------:R-:W-:Y:S01]  /*28f0*/  IMAD.SHL.U32 R27, R6, 0x40, RZ ;  /* 0x00000040061b7824 */ /* 0x000fe200078e00ff */
[----:B------:R-:W-:Y:S01]  /*2900*/  ULDC UR8, c[0x0][0x284] ;  /* 0x0000a10000087ab9 */ /* 0x000fe20000000800 */
[----:B------:R-:W-:Y:S01]  /*2910*/  IMAD.SHL.U32 R33, R4, 0x40, RZ ;  /* 0x0000004004217824 */ /* 0x000fe200078e00ff */
[----:B------:R-:W-:Y:S01]  /*2920*/  SHF.R.S32.HI R34, RZ, 0x1f, R5 ;  /* 0x0000001fff227819 */ /* 0x000fe20000011405 */
[----:B------:R-:W-:Y:S01]  /*2930*/  ULDC.64 UR6, c[0x0][0x5d0] ;  /* 0x0001740000067ab9 */ /* 0x000fe20000000a00 */
[----:B------:R-:W-:Y:S01]  /*2940*/  ISETP.GE.AND P1, PT, R27, UR8, PT ;  /* 0x000000081b007c0c */ /* 0x000fe2000bf26270 */
[----:B01----:R-:W-:Y:S01]  /*2950*/  IMAD.WIDE.U32 R14, R5, UR6, R24 ;  /* 0x00000006050e7c25 */ /* 0x003fe2000f8e0018 */
[----:B------:R-:W-:Y:S02]  /*2960*/  SHF.R.S32.HI R32, RZ, 0x1f, R33 ;  /* 0x0000001fff207819 */ /* 0x000fe40000011421 */
[C---:B------:R-:W-:Y:S01]  /*2970*/  ISETP.GE.OR P1, PT, R33.reuse, R26, P1 ;  /* 0x0000001a2100720c */ /* 0x040fe20000f26670 */
[----:B------:R-:W-:Y:S01]  /*2980*/  IMAD R4, R34, UR6, RZ ;  /* 0x0000000622047c24 */ /* 0x000fe2000f8e02ff */
[----:B------:R-:W-:-:S03]  /*2990*/  IADD3 R14, P2, R33, R14, RZ ;  /* 0x0000000e210e7210 */ /* 0x000fc60007f5e0ff */
[----:B------:R-:W-:-:S05]  /*29a0*/  IMAD R19, R5, UR7, R4 ;  /* 0x0000000705137c24 */ /* 0x000fca000f8e0204 */
[----:B------:R-:W-:-:S03]  /*29b0*/  IADD3.X R15, R32, R15, R19, P2, !PT ;  /* 0x0000000f200f7210 */ /* 0x000fc600017fe413 */
[----:B------:R-:W-:Y:S05]  /*29c0*/  @P1 BRA `(.L_x_39) ;  /* 0x0000002400a81947 */ /* 0x000fea0003800000 */
[----:B------:R-:W0:Y:S01]  /*29d0*/  LDC.64 R30, c[0x0][0x5c8] ;  /* 0x00017200ff1e7b82 */ /* 0x000e220000000a00 */
[----:B------:R-:W-:Y:S01]  /*29e0*/  IMAD.WIDE R28, R6, 0x40, R10 ;  /* 0x00000040061c7825 */ /* 0x000fe200078e020a */
[----:B------:R-:W-:Y:S01]  /*29f0*/  ULDC.64 UR6, c[0x0][0x5c0] ;  /* 0x0001700000067ab9 */ /* 0x000fe20000000a00 */
[----:B------:R-:W-:Y:S02]  /*2a00*/  BSSY B0, `(.L_x_39) ;  /* 0x0000266000007945 */ /* 0x000fe40003800000 */
[----:B------:R-:W-:Y:S02]  /*2a10*/  IMAD R26, R17, -0x2, R26 ;  /* 0xfffffffe111a7824 */ /* 0x000fe400078e021a */
[----:B------:R-:W-:Y:S02]  /*2a20*/  IMAD.IADD R6, R20, 0x1, -R27 ;  /* 0x0000000114067824 */ /* 0x000fe400078e0a1b */
[----:B------:R-:W-:Y:S02]  /*2a30*/  IMAD.IADD R26, R26, 0x1, -R33 ;  /* 0x000000011a1a7824 */ /* 0x000fe400078e0a21 */
[----:B0-----:R-:W-:-:S02]  /*2a40*/  IMAD R4, R29, R30, RZ ;  /* 0x0000001e1d047224 */ /* 0x001fc400078e02ff */
[----:B------:R-:W-:-:S04]  /*2a50*/  IMAD.WIDE.U32 R14, R28, R30, R14 ;  /* 0x0000001e1c0e7225 */ /* 0x000fc800078e000e */
[----:B------:R-:W-:Y:S01]  /*2a60*/  IMAD R19, R28, R31, R4 ;  /* 0x0000001f1c137224 */ /* 0x000fe200078e0204 */
[----:B------:R-:W-:Y:S02]  /*2a70*/  LEA R4, P1, R30, R14, 0x3 ;  /* 0x0000000e1e047211 */ /* 0x000fe400078218ff */
[----:B------:R-:W-:Y:S01]  /*2a80*/  IADD3 R18, P2, R14, UR6, RZ ;  /* 0x000000060e127c10 */ /* 0x000fe2000ff5e0ff */
[----:B------:R-:W-:Y:S01]  /*2a90*/  IMAD.IADD R19, R15, 0x1, R19 ;  /* 0x000000010f137824 */ /* 0x000fe200078e0213 */
[----:B------:R-:W-:-:S04]  /*2aa0*/  IADD3 R14, P3, R4, UR6, RZ ;  /* 0x00000006040e7c10 */ /* 0x000fc8000ff7e0ff */
[----:B------:R-:W-:Y:S02]  /*2ab0*/  LEA.HI.X R4, R30, R19, R31, 0x3, P1 ;  /* 0x000000131e047211 */ /* 0x000fe400008f1c1f */
[----:B----45:R-:W-:Y:S02]  /*2ac0*/  FSETP.NEU.AND P1, PT, R16, RZ, PT ;  /* 0x000000ff1000720b */ /* 0x030fe40003f2d000 */
[----:B------:R-:W-:Y:S02]  /*2ad0*/  IADD3.X R19, R19, UR7, RZ, P2, !PT ;  /* 0x0000000713137c10 */ /* 0x000fe400097fe4ff */
[----:B------:R-:W-:-:S09]  /*2ae0*/  IADD3.X R15, R4, UR7, RZ, P3, !PT ;  /* 0x00000007040f7c10 */ /* 0x000fd20009ffe4ff */
[----:B------:R-:W-:Y:S05]  /*2af0*/  @!P1 BRA `(.L_x_40) ;  /* 0x0000001c00189947 */ /* 0x000fea0003800000 */
[----:B------:R-:W-:Y:S01]  /*2b00*/  ULDC.64 UR6, c[0x0][0x5b8] ;  /* 0x00016e0000067ab9 */ /* 0x000fe20000000a00 */
[----:B------:R-:W-:Y:S01]  /*2b10*/  ISETP.GE.AND P2, PT, R26, 0x1, PT ;  /* 0x000000011a00780c */ /* 0x000fe20003f46270 */
[----:B------:R-:W-:Y:S01]  /*2b20*/  IMAD.WIDE.U32 R24, R5, UR6, R24 ;  /* 0x0000000605187c25 */ /* 0x000fe2000f8e0018 */
[----:B------:R-:W-:Y:S01]  /*2b30*/  ULDC.64 UR8, c[0x0][0x5a8] ;  /* 0x00016a0000087ab9 */ /* 0x000fe20000000a00 */
[----:B------:R-:W-:Y:S01]  /*2b40*/  BSSY B1, `(.L_x_41) ;  /* 0x000000f000017945 */ /* 0x000fe20003800000 */
[----:B------:R-:W-:Y:S01]  /*2b50*/  ISETP.LT.OR P5, PT, R6, 0x1, !P2 ;  /* 0x000000010600780c */ /* 0x000fe200057a1670 */
[----:B------:R-:W-:Y:S01]  /*2b60*/  IMAD R4, R34, UR6, RZ ;  /* 0x0000000622047c24 */ /* 0x000fe2000f8e02ff */
[----:B------:R-:W-:-:S03]  /*2b70*/  IADD3 R24, P1, R33, R24, RZ ;  /* 0x0000001821187210 */ /* 0x000fc60007f3e0ff */
[----:B------:R-:W-:Y:S01]  /*2b80*/  IMAD R5, R5, UR7, R4 ;  /* 0x0000000705057c24 */ /* 0x000fe2000f8e0204 */
[----:B------:R-:W-:Y:S02]  /*2b90*/  ULDC.64 UR6, c[0x0][0x5b0] ;  /* 0x00016c0000067ab9 */ /* 0x000fe40000000a00 */
[----:B------:R-:W-:Y:S02]  /*2ba0*/  IMAD R27, R29, UR6, RZ ;  /* 0x000000061d1b7c24 */ /* 0x000fe4000f8e02ff */
[----:B------:R-:W-:Y:S02]  /*2bb0*/  IADD3.X R25, R32, R25, R5, P1, !PT ;  /* 0x0000001920197210 */ /* 0x000fe40000ffe405 */
[C---:B------:R-:W-:Y:S02]  /*2bc0*/  IMAD R27, R28.reuse, UR7, R27 ;  /* 0x000000071c1b7c24 */ /* 0x040fe4000f8e021b */
[----:B------:R-:W-:-:S03]  /*2bd0*/  IMAD.WIDE.U32 R4, R28, UR6, R24 ;  /* 0x000000061c047c25 */ /* 0x000fc6000f8e0018 */
[----:B------:R-:W-:-:S04]  /*2be0*/  IADD3 R4, P1, R4, UR8, RZ ;  /* 0x0000000804047c10 */ /* 0x000fc8000ff3e0ff */
[--C-:B------:R-:W-:Y:S02]  /*2bf0*/  IADD3.X R5, R5, UR9, R27.reuse, P1, !PT ;  /* 0x0000000905057c10 */ /* 0x100fe40008ffe41b */
[----:B------:R-:W-:Y:S01]  /*2c00*/  PRMT R27, RZ, 0x7610, R27 ;  /* 0x00007610ff1b7816 */ /* 0x000fe2000000001b */
[----:B------:R-:W-:Y:S06]  /*2c10*/  @P5 BRA `(.L_x_42) ;  /* 0x0000000000045947 */ /* 0x000fec0003800000 */
[----:B------:R0:W5:Y:S02]  /*2c20*/  LDG.E.U8 R27, desc[UR20][R4.64] ;  /* 0x00000014041b7981 */ /* 0x000164000c1e1100 */
.L_x_42:
[----:B------:R-:W-:Y:S05]  /*2c30*/  BSYNC B1 ;  /* 0x0000000000017941 */ /* 0x000fea0003800000 */
.L_x_41:
[----:B-----5:R-:W-:Y:S01]  /*2c40*/  LOP3.LUT R27, R27, 0xff, RZ, 0xc0, !PT ;  /* 0x000000ff1b1b7812 */ /* 0x020fe200078ec0ff */
[----:B------:R-:W-:Y:S01]  /*2c50*/  BSSY B1, `(.L_x_43) ;  /* 0x000000c000017945 */ /* 0x000fe20003800000 */
[----:B------:R-:W-:Y:S02]  /*2c60*/  ISETP.GE.AND P1, PT, R26, 0x2, PT ;  /* 0x000000021a00780c */ /* 0x000fe40003f26270 */
[----:B------:R-:W-:Y:S02]  /*2c70*/  F2FP.F16.E5M2.UNPACK_B R27, R27 ;  /* 0x0000001bff1b723e */ /* 0x000fe400020004ff */
[----:B------:R-:W-:-:S03]  /*2c80*/  ISETP.LT.OR P3, PT, R6, 0x1, !P1 ;  /* 0x000000010600780c */ /* 0x000fc60004f61670 */
[----:B------:R-:W-:-:S05]  /*2c90*/  HADD2.F32 R27, -RZ, R27.H0_H0 ;  /* 0x2000001bff1b7230 */ /* 0x000fca0000004100 */
[----:B------:R-:W-:Y:S01]  /*2ca0*/  FMUL R30, R27, R16 ;  /* 0x000000101b1e7220 */ /* 0x000fe20000400000 */
[----:B------:R-:W-:-:S03]  /*2cb0*/  PRMT R27, RZ, 0x7610, R27 ;  /* 0x00007610ff1b7816 */ /* 0x000fc6000000001b */
[----:B------:R-:W-:-:S05]  /*2cc0*/  FFMA R30, R83, R13, R30 ;  /* 0x0000000d531e7223 */ /* 0x000fca000000001e */
[----:B------:R-:W-:-:S05]  /*2cd0*/  F2FP.SATFINITE.E5M2.F32.PACK_AB_MERGE_C R31, RZ, R30, RZ ;  /* 0x0000001eff1f723e */ /* 0x000fca00048060ff */
[----:B------:R1:W-:Y:S01]  /*2ce0*/  @!P5 STG.E.U8 desc[UR20][R18.64], R31 ;  /* 0x0000001f1200d986 */ /* 0x0003e2000c101114 */
[----:B------:R-:W-:Y:S05]  /*2cf0*/  @P3 BRA `(.L_x_44) ;  /* 0x0000000000043947 */ /* 0x000fea0003800000 */
[----:B------:R2:W5:Y:S02]  /*2d00*/  LDG.E.U8 R27, desc[UR20][R4.64+0x1] ;  /* 0x00000114041b7981 */ /* 0x000564000c1e1100 */
.L_x_44:
[----:B------:R-:W-:Y:S05]  /*2d10*/  BSYNC B1 ;  /* 0x0000000000017941 */ /* 0x000fea0003800000 */
.L_x_43:
[----:B-----5:R-:W-:Y:S01]  /*2d20*/  LOP3.LUT R27, R27, 0xff, RZ, 0xc0, !PT ;  /* 0x000000ff1b1b7812 */ /* 0x020fe200078ec0ff */
[----:B------:R-:W-:Y:S01]  /*2d30*/  BSSY B1, `(.L_x_45) ;  /* 0x0000012000017945 */ /* 0x000fe20003800000 */
[----:B-1----:R-:W-:Y:S02]  /*2d40*/  IADD3 R31, P5, R28, 0x8, RZ ;  /* 0x000000081c1f7810 */ /* 0x002fe40007fbe0ff */
[----:B------:R-:W-:Y:S02]  /*2d50*/  F2FP.F16.E5M2.UNPACK_B R27, R27 ;  /* 0x0000001bff1b723e */ /* 0x000fe400020004ff */
[----:B------:R-:W-:Y:S01]  /*2d60*/  ISETP.LT.OR P2, PT, R6, 0x9, !P2 ;  /* 0x000000090600780c */ /* 0x000fe20005741670 */
[----:B------:R-:W-:Y:S02]  /*2d70*/  IMAD.X R28, RZ, RZ, R29, P5 ;  /* 0x000000ffff1c7224 */ /* 0x000fe400028e061d */
[----:B------:R-:W-:Y:S02]  /*2d80*/  HADD2.F32 R27, -RZ, R27.H0_H0 ;  /* 0x2000001bff1b7230 */ /* 0x000fe40000004100 */
[----:B------:R-:W-:-:S02]  /*2d90*/  IMAD R28, R28, UR6, RZ ;  /* 0x000000061c1c7c24 */ /* 0x000fc4000f8e02ff */
[----:B------:R-:W-:-:S04]  /*2da0*/  IMAD.WIDE.U32 R24, R31, UR6, R24 ;  /* 0x000000061f187c25 */ /* 0x000fc8000f8e0018 */
[----:B------:R-:W-:Y:S01]  /*2db0*/  FMUL R27, R27, R16 ;  /* 0x000000101b1b7220 */ /* 0x000fe20000400000 */
[----:B------:R-:W-:-:S03]  /*2dc0*/  IMAD R31, R31, UR7, R28 ;  /* 0x000000071f1f7c24 */ /* 0x000fc6000f8e021c */
[----:B------:R-:W-:Y:S01]  /*2dd0*/  FFMA R27, R84, R13, R27 ;  /* 0x0000000d541b7223 */ /* 0x000fe2000000001b */
[----:B------:R-:W-:-:S04]  /*2de0*/  IADD3 R24, P5, R24, UR8, RZ ;  /* 0x0000000818187c10 */ /* 0x000fc8000ffbe0ff */
[----:B------:R-:W-:Y:S02]  /*2df0*/  F2FP.SATFINITE.E5M2.F32.PACK_AB_MERGE_C R29, RZ, R27, RZ ;  /* 0x0000001bff1d723e */ /* 0x000fe400048060ff */
[----:B------:R-:W-:Y:S02]  /*2e00*/  IADD3.X R25, R25, UR9, R31, P5, !PT ;  /* 0x0000000919197c10 */ /* 0x000fe4000affe41f */
[----:B------:R-:W-:Y:S01]  /*2e10*/  PRMT R27, RZ, 0x7610, R27 ;  /* 0x00007610ff1b7816 */ /* 0x000fe2000000001b */
[----:B------:R1:W-:Y:S01]  /*2e20*/  @!P3 STG.E.U8 desc[UR20][R18.64+0x1], R29 ;  /* 0x0000011d1200b986 */ /* 0x0003e2000c101114 */
[----:B------:R-:W-:Y:S05]  /*2e30*/  @P2 BRA `(.L_x_46) ;  /* 0x0000000000042947 */ /* 0x000fea0003800000 */
[----:B------:R3:W5:Y:S02]  /*2e40*/  LDG.E.U8 R27, desc[UR20][R24.64] ;  /* 0x00000014181b7981 */ /* 0x000764000c1e1100 */
.L_x_46:
[----:B------:R-:W-:Y:S05]  /*2e50*/  BSYNC B1 ;  /* 0x0000000000017941 */ /* 0x000fea0003800000 */
.L_x_45:
[----:B-----5:R-:W-:Y:S01]  /*2e60*/  LOP3.LUT R27, R27, 0xff, RZ, 0xc0, !PT ;  /* 0x000000ff1b1b7812 */ /* 0x020fe200078ec0ff */
[----:B------:R-:W-:Y:S01]  /*2e70*/  BSSY B1, `(.L_x_47) ;  /* 0x000000b000017945 */ /* 0x000fe20003800000 */
[----:B------:R-:W-:Y:S02]  /*2e80*/  ISETP.LT.OR P1, PT, R6, 0x9, !P1 ;  /* 0x000000090600780c */ /* 0x000fe40004f21670 */
[----:B------:R-:W-:-:S05]  /*2e90*/  F2FP.F16.E5M2.UNPACK_B R27, R27 ;  /* 0x0000001bff1b723e */ /* 0x000fca00020004ff */
[----:B------:R-:W-:-:S05]  /*2ea0*/  HADD2.F32 R27, -RZ, R27.H0_H0 ;  /* 0x2000001bff1b7230 */ /* 0x000fca0000004100 */
[----:B------:R-:W-:Y:S01]  /*2eb0*/  FMUL R28, R27, R16 ;  /* 0x000000101b1c7220 */ /* 0x000fe20000400000 */
[----:B------:R-:W-:-:S03]  /*2ec0*/  PRMT R27, RZ, 0x7610, R27 ;  /* 0x00007610ff1b7816 */ /* 0x000fc6000000001b */
[----:B------:R-:W-:-:S05]  /*2ed0*/  FFMA R28, R81, R13, R28 ;  /* 0x0000000d511c7223 */ /* 0x000fca000000001c */
[----:B-1----:R-:W-:-:S05]  /*2ee0*/  F2FP.SATFINITE.E5M2.F32.PACK_AB_MERGE_C R29, RZ, R28, RZ ;  /* 0x0000001cff1d723e */ /* 0x002fca00048060ff */
[----:B------:R1:W-:Y:S01]  /*2ef0*/  @!P2 STG.E.U8 desc[UR20][R14.64], R29 ;  /* 0x0000001d0e00a986 */ /* 0x0003e2000c101114 */
[----:B------:R-:W-:Y:S05]  /*2f00*/  @P1 BRA `(.L_x_48) ;  /* 0x0000000000041947 */ /* 0x000fea0003800000 */
[----:B------:R4:W5:Y:S02]  /*2f10*/  LDG.E.U8 R27, desc[UR20][R24.64+0x1] ;  /* 0x00000114181b7981 */ /* 0x000964000c1e1100 */
.L_x_48:
[----:B------:R-:W-:Y:S05]  /*2f20*/  BSYNC B1 ;  /* 0x0000000000017941 */ /* 0x000fea0003800000 */
.L_x_47:
[----:B-----5:R-:W-:Y:S01]  /*2f30*/  LOP3.LUT R27, R27, 0xff, RZ, 0xc0, !PT ;  /* 0x000000ff1b1b7812 */ /* 0x020fe200078ec0ff */
[----:B------:R-:W-:Y:S01]  /*2f40*/  BSSY B1, `(.L_x_49) ;  /* 0x000000c000017945 */ /* 0x000fe20003800000 */
[----:B------:R-:W-:Y:S02]  /*2f50*/  ISETP.GE.AND P2, PT, R26, 0x9, PT ;  /* 0x000000091a00780c */ /* 0x000fe40003f46270 */
[----:B------:R-:W-:Y:S02]  /*2f60*/  F2FP.F16.E5M2.UNPACK_B R27, R27 ;  /* 0x0000001bff1b723e */ /* 0x000fe400020004ff */
[----:B------:R-:W-:-:S03]  /*2f70*/  ISETP.LT.OR P3, PT, R6, 0x1, !P2 ;  /* 0x000000010600780c */ /* 0x000fc60005761670 */
[----:B------:R-:W-:-:S05]  /*2f80*/  HADD2.F32 R27, -RZ, R27.H0_H0 ;  /* 0x2000001bff1b7230 */ /* 0x000fca0000004100 */
[----:B------:R-:W-:-:S04]  /*2f90*/  FMUL R27, R27, R16 ;  /* 0x000000101b1b7220 */ /* 0x000fc80000400000 */
[----:B------:R-:W-:-:S05]  /*2fa0*/  FFMA R27, R82, R13, R27 ;  /* 0x0000000d521b7223 */ /* 0x000fca000000001b */
[----:B-1----:R-:W-:Y:S02]  /*2fb0*/  F2FP.SATFINITE.E5M2.F32.PACK_AB_MERGE_C R29, RZ, R27, RZ ;  /* 0x0000001bff1d723e */ /* 0x002fe400048060ff */
[----:B------:R-:W-:-:S03]  /*2fc0*/  PRMT R27, RZ, 0x7610, R27 ;  /* 0x00007610ff1b7816 */ /* 0x000fc6000000001b */
[----:B------:R1:W-:Y:S01]  /*2fd0*/  @!P1 STG.E.U8 desc[UR20][R14.64+0x1], R29 ;  /* 0x0000011d0e009986 */ /* 0x0003e2000c101114 */
[----:B------:R-:W-:Y:S05]  /*2fe0*/  @P3 BRA `(.L_x_50) ;  /* 0x0000000000043947 */ /* 0x000fea0003800000 */
[----:B------:R0:W5:Y:S02]  /*2ff0*/  LDG.E.U8 R27, desc[UR20][R4.64+0x8] ;  /* 0x00000814041b7981 */ /* 0x000164000c1e1100 */
.L_x_50:
[----:B------:R-:W-:Y:S05]  /*3000*/  BSYNC B1 ;  /* 0x0000000000017941 */ /* 0x000fea0003800000 */
.L_x_49:
        /* <DEDUP_REMOVED lines=13> */
.L_x_52:
[----:B------:R-:W-:Y:S05]  /*30e0*/  BSYNC B1 ;  /* 0x0000000000017941 */ /* 0x000fea0003800000 */
.L_x_51:
[----:B-----5:R-:W-:Y:S01]  /*30f0*/  LOP3.LUT R27, R27, 0xff, RZ, 0xc0, !PT ;  /* 0x000000ff1b1b7812 */ /* 0x020fe200078ec0ff */
[----:B------:R-:W-:Y:S01]  /*3100*/  BSSY B1, `(.L_x_53) ;  /* 0x000000b000017945 */ /* 0x000fe20003800000 */
[----:B------:R-:W-:Y:S02]  /*3110*/  ISETP.LT.OR P2, PT, R6, 0x9, !P2 ;  /* 0x000000090600780c */ /* 0x000fe40005741670 */
[----:B------:R-:W-:-:S05]  /*3120*/  F2FP.F16.E5M2.UNPACK_B R27, R27 ;  /* 0x0000001bff1b723e */ /* 0x000fca00020004ff */
        /* <DEDUP_REMOVED lines=8> */
.L_x_54:
[----:B------:R-:W-:Y:S05]  /*31b0*/  BSYNC B1 ;  /* 0x0000000000017941 */ /* 0x000fea0003800000 */
.L_x_53:
        /* <DEDUP_REMOVED lines=12> */
.L_x_56:
[----:B------:R-:W-:Y:S05]  /*3280*/  BSYNC B1 ;  /* 0x0000000000017941 */ /* 0x000fea0003800000 */
.L_x_55:
        /* <DEDUP_REMOVED lines=13> */
.L_x_58:
[----:B------:R-:W-:Y:S05]  /*3360*/  BSYNC B1 ;  /* 0x0000000000017941 */ /* 0x000fea0003800000 */
.L_x_57:
        /* <DEDUP_REMOVED lines=13> */
.L_x_60:
[----:B------:R-:W-:Y:S05]  /*3440*/  BSYNC B1 ;  /* 0x0000000000017941 */ /* 0x000fea0003800000 */
.L_x_59:
        /* <DEDUP_REMOVED lines=12> */
.L_x_62:
[----:B------:R-:W-:Y:S05]  /*3510*/  BSYNC B1 ;  /* 0x0000000000017941 */ /* 0x000fea0003800000 */
.L_x_61:
        /* <DEDUP_REMOVED lines=12> */
.L_x_64:
[----:B------:R-:W-:Y:S05]  /*35e0*/  BSYNC B1 ;  /* 0x0000000000017941 */ /* 0x000fea0003800000 */
.L_x_63:
        /* <DEDUP_REMOVED lines=13> */
.L_x_66:
[----:B------:R-:W-:Y:S05]  /*36c0*/  BSYNC B1 ;  /* 0x0000000000017941 */ /* 0x000fea0003800000 */
.L_x_65:
        /* <DEDUP_REMOVED lines=13> */
.L_x_68:
[----:B------:R-:W-:Y:S05]  /*37a0*/  BSYNC B1 ;  /* 0x0000000000017941 */ /* 0x000fea0003800000 */
.L_x_67:
        /* <DEDUP_REMOVED lines=12> */
.L_x_70:
[----:B------:R-:W-:Y:S05]  /*3870*/  BSYNC B1 ;  /* 0x0000000000017941 */ /* 0x000fea0003800000 */
.L_x_69:
        /* <DEDUP_REMOVED lines=12> */
.L_x_72:
[----:B------:R-:W-:Y:S05]  /*3940*/  BSYNC B1 ;  /* 0x0000000000017941 */ /* 0x000fea0003800000 */
.L_x_71:
        /* <DEDUP_REMOVED lines=13> */
.L_x_74:
[----:B------:R-:W-:Y:S05]  /*3a20*/  BSYNC B1 ;  /* 0x0000000000017941 */ /* 0x000fea0003800000 */
.L_x_73:
        /* <DEDUP_REMOVED lines=13> */
.L_x_76:
[----:B------:R-:W-:Y:S05]  /*3b00*/  BSYNC B1 ;  /* 0x0000000000017941 */ /* 0x000fea0003800000 */
.L_x_75:
        /* <DEDUP_REMOVED lines=12> */
.L_x_78:
[----:B------:R-:W-:Y:S05]  /*3bd0*/  BSYNC B1 ;  /* 0x0000000000017941 */ /* 0x000fea0003800000 */
.L_x_77:
        /* <DEDUP_REMOVED lines=12> */
.L_x_80:
[----:B------:R-:W-:Y:S05]  /*3ca0*/  BSYNC B1 ;  /* 0x0000000000017941 */ /* 0x000fea0003800000 */
.L_x_79:
        /* <DEDUP_REMOVED lines=13> */
.L_x_82:
[----:B------:R-:W-:Y:S05]  /*3d80*/  BSYNC B1 ;  /* 0x0000000000017941 */ /* 0x000fea0003800000 */
.L_x_81:
        /* <DEDUP_REMOVED lines=13> */
.L_x_84:
[----:B------:R-:W-:Y:S05]  /*3e60*/  BSYNC B1 ;  /* 0x0000000000017941 */ /* 0x000fea0003800000 */
.L_x_83:
        /* <DEDUP_REMOVED lines=12> */
.L_x_86:
[----:B------:R-:W-:Y:S05]  /*3f30*/  BSYNC B1 ;  /* 0x0000000000017941 */ /* 0x000fea0003800000 */
.L_x_85:
        /* <DEDUP_REMOVED lines=12> */
.L_x_88:
[----:B------:R-:W-:Y:S05]  /*4000*/  BSYNC B1 ;  /* 0x0000000000017941 */ /* 0x000fea0003800000 */
.L_x_87:
        /* <DEDUP_REMOVED lines=13> */
.L_x_90:
[----:B------:R-:W-:Y:S05]  /*40e0*/  BSYNC B1 ;  /* 0x0000000000017941 */ /* 0x000fea0003800000 */
.L_x_89:
        /* <DEDUP_REMOVED lines=13> */
.L_x_92:
[----:B------:R-:W-:Y:S05]  /*41c0*/  BSYNC B1 ;  /* 0x0000000000017941 */ /* 0x000fea0003800000 */
.L_x_91:
        /* <DEDUP_REMOVED lines=12> */
.L_x_94:
[----:B------:R-:W-:Y:S05]  /*4290*/  BSYNC B1 ;  /* 0x0000000000017941 */ /* 0x000fea0003800000 */
.L_x_93:
        /* <DEDUP_REMOVED lines=12> */
.L_x_96:
[----:B------:R-:W-:Y:S05]  /*4360*/  BSYNC B1 ;  /* 0x0000000000017941 */ /* 0x000fea0003800000 */
.L_x_95:
        /* <DEDUP_REMOVED lines=13> */
.L_x_98:
[----:B------:R-:W-:Y:S05]  /*4440*/  BSYNC B1 ;  /* 0x0000000000017941 */ /* 0x000fea0003800000 */
.L_x_97:
[----:B-----5:R-:W-:Y:S01]  /*4450*/  LOP3.LUT R27, R27, 0xff, RZ, 0xc0, !PT ;  /* 0x000000ff1b1b7812 */ /* 0x020fe200078ec0ff */
[----:B------:R-:W-:Y:S01]  /*4460*/  BSSY B1, `(.L_x_99) ;  /* 0x000000c000017945 */ /* 0x000fe20003800000 */
[----:B------:R-:W-:Y:S02]  /*4470*/  ISETP.GE.AND P1, PT, R26, 0x3a, PT ;  /* 0x0000003a1a00780c */ /* 0x000fe40003f26270 */
[----:B------:R-:W-:Y:S02]  /*4480*/  F2FP.F16.E5M2.UNPACK_B R27, R27 ;  /* 0x0000001bff1b723e */ /* 0x000fe400020004ff */
[----:B------:R-:W-:-:S03]  /*4490*/  ISETP.LT.OR P5, PT, R6, 0x1, !P1 ;  /* 0x000000010600780c */ /* 0x000fc60004fa1670 */
[----:B------:R-:W-:-:S05]  /*44a0*/  HADD2.F32 R27, -RZ, R27.H0_H0 ;  /* 0x2000001bff1b7230 */ /* 0x000fca0000004100 */
[----:B------:R-:W-:-:S04]  /*44b0*/  FMUL R28, R27, R16 ;  /* 0x000000101b1c7220 */ /* 0x000fc80000400000 */
[----:B------:R-:W-:Y:S01]  /*44c0*/  FFMA R28, R23, R13, R28 ;  /* 0x0000000d171c7223 */ /* 0x000fe2000000001c */
[----:B------:R-:W-:-:S04]  /*44d0*/  PRMT R23, RZ, 0x7610, R23 ;  /* 0x00007610ff177816 */ /* 0x000fc80000000017 */
[----:B------:R-:W-:-:S05]  /*44e0*/  F2FP.SATFINITE.E5M2.F32.PACK_AB_MERGE_C R27, RZ, R28, RZ ;  /* 0x0000001cff1b723e */ /* 0x000fca00048060ff */
[----:B------:R0:W-:Y:S01]  /*44f0*/  @!P3 STG.E.U8 desc[UR20][R18.64+0x38], R27 ;  /* 0x0000381b1200b986 */ /* 0x0001e2000c101114 */
[----:B------:R-:W-:Y:S05]  /*4500*/  @P5 BRA `(.L_x_100) ;  /* 0x0000000000045947 */ /* 0x000fea0003800000 */
[----:B------:R0:W5:Y:S02]  /*4510*/  LDG.E.U8 R23, desc[UR20][R4.64+0x39] ;  /* 0x0000391404177981 */ /* 0x000164000c1e1100 */
.L_x_100:
[----:B------:R-:W-:Y:S05]  /*4520*/  BSYNC B1 ;  /* 0x0000000000017941 */ /* 0x000fea0003800000 */
.L_x_99:
[----:B-----5:R-:W-:Y:S01]  /*4530*/  LOP3.LUT R23, R23, 0xff, RZ, 0xc0, !PT ;  /* 0x000000ff17177812 */ /* 0x020fe200078ec0ff */
[----:B------:R-:W-:Y:S01]  /*4540*/  BSSY B1, `(.L_x_101) ;  /* 0x000000b000017945 */ /* 0x000fe20003800000 */
[----:B------:R-:W-:Y:S02]  /*4550*/  ISETP.LT.OR P2, PT, R6, 0x9, !P2 ;  /* 0x000000090600780c */ /* 0x000fe40005741670 */
[----:B------:R-:W-:Y:S02]  /*4560*/  F2FP.F16.E5M2.UNPACK_B R23, R23 ;  /* 0x00000017ff17723e */ /* 0x000fe400020004ff */
[----:B0-2---:R-:W-:-:S03]  /*4570*/  PRMT R4, RZ, 0x7610, R4 ;  /* 0x00007610ff047816 */ /* 0x005fc60000000004 */
[----:B------:R-:W-:-:S05]  /*4580*/  HADD2.F32 R23, -RZ, R23.H0_H0 ;  /* 0x20000017ff177230 */ /* 0x000fca0000004100 */
[----:B------:R-:W-:-:S04]  /*4590*/  FMUL R23, R23, R16 ;  /* 0x0000001017177220 */ /* 0x000fc80000400000 */
[----:B------:R-:W-:-:S05]  /*45a0*/  FFMA R23, R56, R13, R23 ;  /* 0x0000000d38177223 */ /* 0x000fca0000000017 */
[----:B------:R-:W-:-:S05]  /*45b0*/  F2FP.SATFINITE.E5M2.F32.PACK_AB_MERGE_C R23, RZ, R23, RZ ;  /* 0x00000017ff17723e */ /* 0x000fca00048060ff */
[----:B------:R0:W-:Y:S01]  /*45c0*/  @!P5 STG.E.U8 desc[UR20][R18.64+0x39], R23 ;  /* 0x000039171200d986 */ /* 0x0001e2000c101114 */
[----:B------:R-:W-:Y:S05]  /*45d0*/  @P2 BRA `(.L_x_102) ;  /* 0x0000000000042947 */ /* 0x000fea0003800000 */
[----:B------:R2:W5:Y:S02]  /*45e0*/  LDG.E.U8 R4, desc[UR20][R24.64+0x38] ;  /* 0x0000381418047981 */ /* 0x000564000c1e1100 */
.L_x_102:
[----:B------:R-:W-:Y:S05]  /*45f0*/  BSYNC B1 ;  /* 0x0000000000017941 */ /* 0x000fea0003800000 */
.L_x_101:
[----:B-----5:R-:W-:Y:S01]  /*4600*/  LOP3.LUT R4, R4, 0xff, RZ, 0xc0, !PT ;  /* 0x000000ff04047812 */ /* 0x020fe200078ec0ff */
[----:B------:R-:W-:Y:S01]  /*4610*/  BSSY B1, `(.L_x_103) ;  /* 0x000000b000017945 */ /* 0x000fe20003800000 */
[----:B------:R-:W-:Y:S02]  /*4620*/  ISETP.LT.OR P1, PT, R6, 0x9, !P1 ;  /* 0x000000090600780c */ /* 0x000fe40004f21670 */
[----:B------:R-:W-:-:S05]  /*4630*/  F2FP.F16.E5M2.UNPACK_B R4, R4 ;  /* 0x00000004ff04723e */ /* 0x000fca00020004ff */
[----:B------:R-:W-:-:S05]  /*4640*/  HADD2.F32 R5, -RZ, R4.H0_H0 ;  /* 0x20000004ff057230 */ /* 0x000fca0000004100 */
[----:B------:R-:W-:-:S04]  /*4650*/  FMUL R4, R5, R16 ;  /* 0x0000001005047220 */ /* 0x000fc80000400000 */
[----:B------:R-:W-:-:S05]  /*4660*/  FFMA R4, R21, R13, R4 ;  /* 0x0000000d15047223 */ /* 0x000fca0000000004 */
[----:B------:R-:W-:Y:S02]  /*4670*/  F2FP.SATFINITE.E5M2.F32.PACK_AB_MERGE_C R5, RZ, R4, RZ ;  /* 0x00000004ff05723e */ /* 0x000fe400048060ff */
[----:B------:R-:W-:-:S03]  /*4680*/  PRMT R4, RZ, 0x7610, R4 ;  /* 0x00007610ff047816 */ /* 0x000fc60000000004 */
[----:B------:R0:W-:Y:S01]  /*4690*/  @!P2 STG.E.U8 desc[UR20][R14.64+0x38], R5 ;  /* 0x000038050e00a986 */ /* 0x0001e2000c101114 */
[----:B------:R-:W-:Y:S05]  /*46a0*/  @P1 BRA `(.L_x_104) ;  /* 0x0000000000041947 */ /* 0x000fea0003800000 */
[----:B------:R0:W5:Y:S02]  /*46b0*/  LDG.E.U8 R4, desc[UR20][R24.64+0x39] ;  /* 0x0000391418047981 */ /* 0x000164000c1e1100 */
.L_x_104:
[----:B------:R-:W-:Y:S05]  /*46c0*/  BSYNC B1 ;  /* 0x0000000000017941 */ /* 0x000fea0003800000 */
.L_x_103:
[----:B------:R-:W-:Y:S05]  /*46d0*/  @P1 BRA `(.L_x_105) ;  /* 0x0000000800601947 */ /* 0x000fea0003800000 */
[----:B-----5:R-:W-:-:S04]  /*46e0*/  LOP3.LUT R4, R4, 0xff, RZ, 0xc0, !PT ;  /* 0x000000ff04047812 */ /* 0x020fc800078ec0ff */
[----:B------:R-:W-:-:S05]  /*46f0*/  F2FP.F16.E5M2.UNPACK_B R4, R4 ;  /* 0x00000004ff04723e */ /* 0x000fca00020004ff */
[----:B0-----:R-:W-:-:S05]  /*4700*/  HADD2.F32 R5, -RZ, R4.H0_H0 ;  /* 0x20000004ff057230 */ /* 0x001fca0000004100 */
[----:B------:R-:W-:-:S04]  /*4710*/  FMUL R5, R5, R16 ;  /* 0x0000001005057220 */ /* 0x000fc80000400000 */
[----:B------:R-:W-:-:S05]  /*4720*/  FFMA R5, R22, R13, R5 ;  /* 0x0000000d16057223 */ /* 0x000fca0000000005 */
[----:B------:R-:W-:-:S05]  /*4730*/  F2FP.SATFINITE.E5M2.F32.PACK_AB_MERGE_C R5, RZ, R5, RZ ;  /* 0x00000005ff05723e */ /* 0x000fca00048060ff */
[----:B------:R0:W-:Y:S01]  /*4740*/  STG.E.U8 desc[UR20][R14.64+0x39], R5 ;  /* 0x000039050e007986 */ /* 0x0001e2000c101114 */
[----:B------:R-:W-:Y:S05]  /*4750*/  BRA `(.L_x_105) ;  /* 0x0000000800407947 */ /* 0x000fea0003800000 */
.L_x_40:
[----:B------:R-:W-:Y:S01]  /*4760*/  ISETP.GE.AND P1, PT, R26, 0x2, PT ;  /* 0x000000021a00780c */ /* 0x000fe20003f26270 */
[-C--:B------:R-:W-:Y:S01]  /*4770*/  FMUL R84, R84, R13.reuse ;  /* 0x0000000d54547220 */ /* 0x080fe20000400000 */
[----:B------:R-:W-:Y:S01]  /*4780*/  ISETP.GE.AND P3, PT, R26, 0x1, PT ;  /* 0x000000011a00780c */ /* 0x000fe20003f66270 */
[-C--:B------:R-:W-:Y:S01]  /*4790*/  FMUL R83, R83, R13.reuse ;  /* 0x0000000d53537220 */ /* 0x080fe20000400000 */
[C---:B------:R-:W-:Y:S01]  /*47a0*/  ISETP.LT.OR P5, PT, R6.reuse, 0x1, !P1 ;  /* 0x000000010600780c */ /* 0x040fe20004fa1670 */
[-C--:B------:R-:W-:Y:S01]  /*47b0*/  FMUL R81, R81, R13.reuse ;  /* 0x0000000d51517220 */ /* 0x080fe20000400000 */
[----:B------:R-:W-:Y:S01]  /*47c0*/  ISETP.LT.OR P2, PT, R6, 0x1, !P3 ;  /* 0x000000010600780c */ /* 0x000fe20005f41670 */
[-C--:B------:R-:W-:Y:S01]  /*47d0*/  FMUL R82, R82, R13.reuse ;  /* 0x0000000d52527220 */ /* 0x080fe20000400000 */
[----:B------:R-:W-:Y:S01]  /*47e0*/  ISETP.LT.OR P3, PT, R6, 0x9, !P3 ;  /* 0x000000090600780c */ /* 0x000fe20005f61670 */
[-C--:B------:R-:W-:Y:S01]  /*47f0*/  FMUL R79, R79, R13.reuse ;  /* 0x0000000d4f4f7220 */ /* 0x080fe20000400000 */
[----:B------:R-:W-:Y:S01]  /*4800*/  F2FP.SATFINITE.E5M2.F32.PACK_AB_MERGE_C R5, RZ, R84, RZ ;  /* 0x00000054ff05723e */ /* 0x000fe200048060ff */
[----:B------:R-:W-:Y:S01]  /*4810*/  FMUL R80, R80, R13 ;  /* 0x0000000d50507220 */ /* 0x000fe20000400000 */
[----:B------:R-:W-:Y:S01]  /*4820*/  F2FP.SATFINITE.E5M2.F32.PACK_AB_MERGE_C R83, RZ, R83, RZ ;  /* 0x00000053ff53723e */ /* 0x000fe200048060ff */
[----:B------:R-:W-:Y:S01]  /*4830*/  FMUL R77, R77, R13 ;  /* 0x0000000d4d4d7220 */ /* 0x000fe20000400000 */
[----:B------:R-:W-:Y:S01]  /*4840*/  F2FP.SATFINITE.E5M2.F32.PACK_AB_MERGE_C R81, RZ, R81, RZ ;  /* 0x00000051ff51723e */ /* 0x000fe200048060ff */
[-C--:B------:R-:W-:Y:S01]  /*4850*/  FMUL R78, R78, R13.reuse ;  /* 0x0000000d4e4e7220 */ /* 0x080fe20000400000 */
[----:B------:R-:W-:Y:S01]  /*4860*/  ISETP.LT.OR P1, PT, R6, 0x9, !P1 ;  /* 0x000000090600780c */ /* 0x000fe20004f21670 */
[----:B------:R0:W-:Y:S01]  /*4870*/  @!P5 STG.E.U8 desc[UR20][R18.64+0x1], R5 ;  /* 0x000001051200d986 */ /* 0x0001e2000c101114 */
[C---:B------:R-:W-:Y:S01]  /*4880*/  ISETP.GE.AND P5, PT, R26.reuse, 0x9, PT ;  /* 0x000000091a00780c */ /* 0x040fe20003fa6270 */
[----:B------:R-:W-:Y:S01]  /*4890*/  FMUL R75, R75, R13 ;  /* 0x0000000d4b4b7220 */ /* 0x000fe20000400000 */
[----:B------:R-:W-:Y:S01]  /*48a0*/  F2FP.SATFINITE.E5M2.F32.PACK_AB_MERGE_C R79, RZ, R79, RZ ;  /* 0x0000004fff4f723e */ /* 0x000fe200048060ff */
[----:B------:R-:W-:Y:S01]  /*48b0*/  @!P2 STG.E.U8 desc[UR20][R18.64], R83 ;  /* 0x000000531200a986 */ /* 0x000fe2000c101114 */
[----:B------:R-:W-:Y:S01]  /*48c0*/  ISETP.GE.AND P2, PT, R26, 0xa, PT ;  /* 0x0000000a1a00780c */ /* 0x000fe20003f46270 */
[-C--:B------:R-:W-:Y:S01]  /*48d0*/  FMUL R76, R76, R13.reuse ;  /* 0x0000000d4c4c7220 */ /* 0x080fe20000400000 */
[----:B------:R-:W-:Y:S01]  /*48e0*/  F2FP.SATFINITE.E5M2.F32.PACK_AB_MERGE_C R25, RZ, R80, RZ ;  /* 0x00000050ff19723e */ /* 0x000fe200048060ff */
[----:B------:R-:W-:Y:S01]  /*48f0*/  @!P3 STG.E.U8 desc[UR20][R14.64], R81 ;  /* 0x000000510e00b986 */ /* 0x000fe2000c101114 */
[C---:B------:R-:W-:Y:S01]  /*4900*/  ISETP.LT.OR P3, PT, R6.reuse, 0x1, !P5 ;  /* 0x000000010600780c */ /* 0x040fe20006f61670 */
[-C--:B------:R-:W-:Y:S01]  /*4910*/  FMUL R73, R73, R13.reuse ;  /* 0x0000000d49497220 */ /* 0x080fe20000400000 */
[----:B------:R-:W-:Y:S01]  /*4920*/  ISETP.LT.OR P6, PT, R6, 0x1, !P2 ;  /* 0x000000010600780c */ /* 0x000fe200057c1670 */
[-C--:B------:R-:W-:Y:S01]  /*4930*/  FMUL R74, R74, R13.reuse ;  /* 0x0000000d4a4a7220 */ /* 0x080fe20000400000 */
[----:B------:R-:W-:Y:S01]  /*4940*/  ISETP.LT.OR P5, PT, R6, 0x9, !P5 ;  /* 0x000000090600780c */ /* 0x000fe20006fa1670 */
[-C--:B------:R-:W-:Y:S01]  /*4950*/  FMUL R71, R71, R13.reuse ;  /* 0x0000000d47477220 */ /* 0x080fe20000400000 */
[----:B0-----:R-:W-:Y:S01]  /*4960*/  F2FP.SATFINITE.E5M2.F32.PACK_AB_MERGE_C R5, RZ, R82, RZ ;  /* 0x00000052ff05723e */ /* 0x001fe200048060ff */
[----:B------:R-:W-:Y:S01]  /*4970*/  FMUL R72, R72, R13 ;  /* 0x0000000d48487220 */ /* 0x000fe20000400000 */
[----:B------:R-:W-:Y:S01]  /*4980*/  F2FP.SATFINITE.E5M2.F32.PACK_AB_MERGE_C R77, RZ, R77, RZ ;  /* 0x0000004dff4d723e */ /* 0x000fe200048060ff */
[-C--:B------:R-:W-:Y:S01]  /*4990*/  FMUL R69, R69, R13.reuse ;  /* 0x0000000d45457220 */ /* 0x080fe20000400000 */
[----:B------:R-:W-:Y:S01]  /*49a0*/  ISETP.LT.OR P2, PT, R6, 0x9, !P2 ;  /* 0x000000090600780c */ /* 0x000fe20005741670 */
[----:B------:R0:W-:Y:S01]  /*49b0*/  @!P1 STG.E.U8 desc[UR20][R14.64+0x1], R5 ;  /* 0x000001050e009986 */ /* 0x0001e2000c101114 */
[----:B------:R-:W-:Y:S01]  /*49c0*/  ISETP.GE.AND P1, PT, R26, 0x12, PT ;  /* 0x000000121a00780c */ /* 0x000fe20003f26270 */
[----:B------:R-:W-:Y:S01]  /*49d0*/  FMUL R70, R70, R13 ;  /* 0x0000000d46467220 */ /* 0x000fe20000400000 */
[----:B------:R-:W-:Y:S01]  /*49e0*/  F2FP.SATFINITE.E5M2.F32.PACK_AB_MERGE_C R75, RZ, R75, RZ ;  /* 0x0000004bff4b723e */ /* 0x000fe200048060ff */
[----:B------:R-:W-:Y:S01]  /*49f0*/  @!P3 STG.E.U8 desc[UR20][R18.64+0x8], R79 ;  /* 0x0000084f1200b986 */ /* 0x000fe2000c101114 */
[----:B------:R-:W-:Y:S01]  /*4a00*/  ISETP.GE.AND P3, PT, R26, 0x11, PT ;  /* 0x000000111a00780c */ /* 0x000fe20003f66270 */
[----:B------:R-:W-:Y:S01]  /*4a10*/  FMUL R68, R68, R13 ;  /* 0x0000000d44447220 */ /* 0x000fe20000400000 */
[----:B------:R-:W-:Y:S01]  /*4a20*/  F2FP.SATFINITE.E5M2.F32.PACK_AB_MERGE_C R73, RZ, R73, RZ ;  /* 0x00000049ff49723e */ /* 0x000fe200048060ff */
[----:B------:R1:W-:Y:S01]  /*4a30*/  @!P6 STG.E.U8 desc[UR20][R18.64+0x9], R25 ;  /* 0x000009191200e986 */ /* 0x0003e2000c101114 */
[C---:B------:R-:W-:Y:S01]  /*4a40*/  ISETP.LT.OR P6, PT, R6.reuse, 0x1, !P1 ;  /* 0x000000010600780c */ /* 0x040fe20004fc1670 */
[-C--:B------:R-:W-:Y:S01]  /*4a50*/  FMUL R67, R67, R13.reuse ;  /* 0x0000000d43437220 */ /* 0x080fe20000400000 */
[C---:B------:R-:W-:Y:S01]  /*4a60*/  ISETP.LT.OR P1, PT, R6.reuse, 0x9, !P1 ;  /* 0x000000090600780c */ /* 0x040fe20004f21670 */
[----:B------:R-:W-:Y:S01]  /*4a70*/  @!P5 STG.E.U8 desc[UR20][R14.64+0x8], R77 ;  /* 0x0000084d0e00d986 */ /* 0x000fe2000c101114 */
[C---:B------:R-:W-:Y:S01]  /*4a80*/  ISETP.LT.OR P5, PT, R6.reuse, 0x1, !P3 ;  /* 0x000000010600780c */ /* 0x040fe20005fa1670 */
[-C--:B------:R-:W-:Y:S01]  /*4a90*/  FMUL R65, R65, R13.reuse ;  /* 0x0000000d41417220 */ /* 0x080fe20000400000 */
[----:B------:R-:W-:Y:S01]  /*4aa0*/  ISETP.LT.OR P3, PT, R6, 0x9, !P3 ;  /* 0x000000090600780c */ /* 0x000fe20005f61670 */
[-C--:B------:R-:W-:Y:S01]  /*4ab0*/  FMUL R66, R66, R13.reuse ;  /* 0x0000000d42427220 */ /* 0x080fe20000400000 */
[----:B0-----:R-:W-:Y:S01]  /*4ac0*/  F2FP.SATFINITE.E5M2.F32.PACK_AB_MERGE_C R5, RZ, R78, RZ ;  /* 0x0000004eff05723e */ /* 0x001fe200048060ff */
[----:B------:R-:W-:Y:S01]  /*4ad0*/  FMUL R64, R64, R13 ;  /* 0x0000000d40407220 */ /* 0x000fe20000400000 */
[----:B------:R-:W-:Y:S01]  /*4ae0*/  F2FP.SATFINITE.E5M2.F32.PACK_AB_MERGE_C R71, RZ, R71, RZ ;  /* 0x00000047ff47723e */ /* 0x000fe200048060ff */
[-C--:B------:R-:W-:Y:S01]  /*4af0*/  FMUL R63, R63, R13.reuse ;  /* 0x0000000d3f3f7220 */ /* 0x080fe20000400000 */
[----:B-1----:R-:W-:Y:S01]  /*4b00*/  F2FP.SATFINITE.E5M2.F32.PACK_AB_MERGE_C R25, RZ, R76, RZ ;  /* 0x0000004cff19723e */ /* 0x002fe200048060ff */
[----:B------:R0:W-:Y:S01]  /*4b10*/  @!P2 STG.E.U8 desc[UR20][R14.64+0x9], R5 ;  /* 0x000009050e00a986 */ /* 0x0001e2000c101114 */
[C---:B------:R-:W-:Y:S01]  /*4b20*/  ISETP.GE.AND P2, PT, R26.reuse, 0x1a, PT ;  /* 0x0000001a1a00780c */ /* 0x040fe20003f46270 */
        /* <DEDUP_REMOVED lines=29> */
[----:B------:R-:W-:Y:S01]  /*4d00*/  ISETP.LT.OR P6, PT, R6, 0x1, !P3 ;  /* 0x000000010600780c */ /* 0x000fe20005fc1670 */
[----:B------:R-:W-:Y:S01]  /*4d10*/  FMUL R22, R22, R13 ;  /* 0x0000000d16167220 */ /* 0x000fe20000400000 */
[C---:B------:R-:W-:Y:S01]  /*4d20*/  ISETP.LT.OR P3, PT, R6.reuse, 0x9, !P3 ;  /* 0x000000090600780c */ /* 0x040fe20005f61670 */
[----:B------:R-:W-:Y:S01]  /*4d30*/  @!P5 STG.E.U8 desc[UR20][R14.64+0x18], R69 ;  /* 0x000018450e00d986 */ /* 0x000fe2000c101114 */
[----:B------:R-:W-:-:S02]  /*4d40*/  ISETP.LT.OR P5, PT, R6, 0x1, !P1 ;  /* 0x000000010600780c */ /* 0x000fc40004fa1670 */
[----:B0-----:R-:W-:Y:S02]  /*4d50*/  F2FP.SATFINITE.E5M2.F32.PACK_AB_MERGE_C R5, RZ, R70, RZ ;  /* 0x00000046ff05723e */ /* 0x001fe400048060ff */
[----:B------:R-:W-:Y:S02]  /*4d60*/  ISETP.LT.OR P1, PT, R6, 0x9, !P1 ;  /* 0x000000090600780c */ /* 0x000fe40004f21670 */
[----:B------:R-:W-:Y:S01]  /*4d70*/  F2FP.SATFINITE.E5M2.F32.PACK_AB_MERGE_C R59, RZ, R59, RZ ;  /* 0x0000003bff3b723e */ /* 0x000fe200048060ff */
[----:B------:R0:W-:Y:S01]  /*4d80*/  @!P2 STG.E.U8 desc[UR20][R14.64+0x19], R5 ;  /* 0x000019050e00a986 */ /* 0x0001e2000c101114 */
[----:B-1----:R-:W-:Y:S02]  /*4d90*/  F2FP.SATFINITE.E5M2.F32.PACK_AB_MERGE_C R25, RZ, R68, RZ ;  /* 0x00000044ff19723e */ /* 0x002fe400048060ff */
[----:B------:R-:W-:Y:S01]  /*4da0*/  ISETP.GE.AND P2, PT, R26, 0x2a, PT ;  /* 0x0000002a1a00780c */ /* 0x000fe20003f46270 */
[----:B------:R-:W-:Y:S01]  /*4db0*/  @!P6 STG.E.U8 desc[UR20][R18.64+0x20], R67 ;  /* 0x000020431200e986 */ /* 0x000fe2000c101114 */
[----:B------:R-:W-:-:S02]  /*4dc0*/  F2FP.SATFINITE.E5M2.F32.PACK_AB_MERGE_C R57, RZ, R57, RZ ;  /* 0x00000039ff39723e */ /* 0x000fc400048060ff */
[----:B------:R-:W-:Y:S01]  /*4dd0*/  F2FP.SATFINITE.E5M2.F32.PACK_AB_MERGE_C R23, RZ, R23, RZ ;  /* 0x00000017ff17723e */ /* 0x000fe200048060ff */
[----:B------:R1:W-:Y:S01]  /*4de0*/  @!P5 STG.E.U8 desc[UR20][R18.64+0x21], R25 ;  /* 0x000021191200d986 */ /* 0x0003e2000c101114 */
[----:B------:R-:W-:Y:S02]  /*4df0*/  ISETP.GE.AND P5, PT, R26, 0x29, PT ;  /* 0x000000291a00780c */ /* 0x000fe40003fa6270 */
[----:B------:R-:W-:Y:S01]  /*4e00*/  F2FP.SATFINITE.E5M2.F32.PACK_AB_MERGE_C R21, RZ, R21, RZ ;  /* 0x00000015ff15723e */ /* 0x000fe200048060ff */
[----:B------:R-:W-:Y:S01]  /*4e10*/  @!P3 STG.E.U8 desc[UR20][R14.64+0x20], R65 ;  /* 0x000020410e00b986 */ /* 0x000fe2000c101114 */
[C---:B------:R-:W-:Y:S02]  /*4e20*/  ISETP.LT.OR P3, PT, R6.reuse, 0x1, !P2 ;  /* 0x000000010600780c */ /* 0x040fe40005761670 */
[C---:B------:R-:W-:Y:S02]  /*4e30*/  ISETP.LT.OR P6, PT, R6.reuse, 0x1, !P5 ;  /* 0x000000010600780c */ /* 0x040fe40006fc1670 */
[----:B------:R-:W-:-:S02]  /*4e40*/  ISETP.LT.OR P5, PT, R6, 0x9, !P5 ;  /* 0x000000090600780c */ /* 0x000fc40006fa1670 */
[----:B0-----:R-:W-:Y:S02]  /*4e50*/  F2FP.SATFINITE.E5M2.F32.PACK_AB_MERGE_C R5, RZ, R66, RZ ;  /* 0x00000042ff05723e */ /* 0x001fe400048060ff */
[----:B-1----:R-:W-:Y:S02]  /*4e60*/  F2FP.SATFINITE.E5M2.F32.PACK_AB_MERGE_C R25, RZ, R64, RZ ;  /* 0x00000040ff19723e */ /* 0x002fe400048060ff */
[----:B------:R-:W-:Y:S01]  /*4e70*/  ISETP.LT.OR P2, PT, R6, 0x9, !P2 ;  /* 0x000000090600780c */ /* 0x000fe20005741670 */
[----:B------:R0:W-:Y:S01]  /*4e80*/  @!P1 STG.E.U8 desc[UR20][R14.64+0x21], R5 ;  /* 0x000021050e009986 */ /* 0x0001e2000c101114 */
[C---:B------:R-:W-:Y:S02]  /*4e90*/  ISETP.GE.AND P1, PT, R26.reuse, 0x31, PT ;  /* 0x000000311a00780c */ /* 0x040fe40003f26270 */
[----:B------:R-:W-:Y:S01]  /*4ea0*/  F2FP.SATFINITE.E5M2.F32.PACK_AB_MERGE_C R27, RZ, R22, RZ ;  /* 0x00000016ff1b723e */ /* 0x000fe200048060ff */
[----:B------:R1:W-:Y:S01]  /*4eb0*/  @!P3 STG.E.U8 desc[UR20][R18.64+0x29], R25 ;  /* 0x000029191200b986 */ /* 0x0003e2000c101114 */
[----:B------:R-:W-:-:S03]  /*4ec0*/  ISETP.GE.AND P3, PT, R26, 0x32, PT ;  /* 0x000000321a00780c */ /* 0x000fc60003f66270 */
[----:B------:R-:W-:Y:S01]  /*4ed0*/  @!P6 STG.E.U8 desc[UR20][R18.64+0x28], R63 ;  /* 0x0000283f1200e986 */ /* 0x000fe2000c101114 */
[C---:B------:R-:W-:Y:S02]  /*4ee0*/  ISETP.LT.OR P6, PT, R6.reuse, 0x1, !P1 ;  /* 0x000000010600780c */ /* 0x040fe40004fc1670 */
[C---:B------:R-:W-:Y:S01]  /*4ef0*/  ISETP.LT.OR P1, PT, R6.reuse, 0x9, !P1 ;  /* 0x000000090600780c */ /* 0x040fe20004f21670 */
[----:B------:R-:W-:Y:S01]  /*4f00*/  @!P5 STG.E.U8 desc[UR20][R14.64+0x28], R61 ;  /* 0x0000283d0e00d986 */ /* 0x000fe2000c101114 */
[C---:B------:R-:W-:Y:S02]  /*4f10*/  ISETP.LT.OR P5, PT, R6.reuse, 0x1, !P3 ;  /* 0x000000010600780c */ /* 0x040fe40005fa1670 */
[----:B0-----:R-:W-:Y:S02]  /*4f20*/  F2FP.SATFINITE.E5M2.F32.PACK_AB_MERGE_C R5, RZ, R62, RZ ;  /* 0x0000003eff05723e */ /* 0x001fe400048060ff */
[----:B-1----:R-:W-:Y:S02]  /*4f30*/  F2FP.SATFINITE.E5M2.F32.PACK_AB_MERGE_C R25, RZ, R60, RZ ;  /* 0x0000003cff19723e */ /* 0x002fe400048060ff */
[----:B------:R-:W-:Y:S01]  /*4f40*/  ISETP.LT.OR P3, PT, R6, 0x9, !P3 ;  /* 0x000000090600780c */ /* 0x000fe20005f61670 */
[----:B------:R0:W-:Y:S01]  /*4f50*/  @!P2 STG.E.U8 desc[UR20][R14.64+0x29], R5 ;  /* 0x000029050e00a986 */ /* 0x0001e2000c101114 */
[----:B------:R-:W-:-:S03]  /*4f60*/  ISETP.GE.AND P2, PT, R26, 0x39, PT ;  /* 0x000000391a00780c */ /* 0x000fc60003f46270 */
[----:B------:R-:W-:Y:S01]  /*4f70*/  @!P6 STG.E.U8 desc[UR20][R18.64+0x30], R59 ;  /* 0x0000303b1200e986 */ /* 0x000fe2000c101114 */
[----:B------:R-:W-:-:S03]  /*4f80*/  ISETP.GE.AND P6, PT, R26, 0x3a, PT ;  /* 0x0000003a1a00780c */ /* 0x000fc60003fc6270 */
[----:B------:R1:W-:Y:S01]  /*4f90*/  @!P5 STG.E.U8 desc[UR20][R18.64+0x31], R25 ;  /* 0x000031191200d986 */ /* 0x0003e2000c101114 */
[C---:B------:R-:W-:Y:S02]  /*4fa0*/  ISETP.LT.OR P5, PT, R6.reuse, 0x1, !P6 ;  /* 0x000000010600780c */ /* 0x040fe400077a1670 */
[C---:B------:R-:W-:Y:S01]  /*4fb0*/  ISETP.LT.OR P6, PT, R6.reuse, 0x9, !P6 ;  /* 0x000000090600780c */ /* 0x040fe200077c1670 */
[----:B------:R2:W-:Y:S01]  /*4fc0*/  @!P1 STG.E.U8 desc[UR20][R14.64+0x30], R57 ;  /* 0x000030390e009986 */ /* 0x0005e2000c101114 */
[C---:B------:R-:W-:Y:S02]  /*4fd0*/  ISETP.LT.OR P1, PT, R6.reuse, 0x1, !P2 ;  /* 0x000000010600780c */ /* 0x040fe40005721670 */
[----:B------:R-:W-:Y:S02]  /*4fe0*/  ISETP.LT.OR P2, PT, R6, 0x9, !P2 ;  /* 0x000000090600780c */ /* 0x000fe40005741670 */
[----:B0-----:R-:W-:Y:S02]  /*4ff0*/  F2FP.SATFINITE.E5M2.F32.PACK_AB_MERGE_C R5, RZ, R58, RZ ;  /* 0x0000003aff05723e */ /* 0x001fe400048060ff */
[----:B-1----:R-:W-:-:S03]  /*5000*/  F2FP.SATFINITE.E5M2.F32.PACK_AB_MERGE_C R25, RZ, R56, RZ ;  /* 0x00000038ff19723e */ /* 0x002fc600048060ff */
[----:B------:R2:W-:Y:S04]  /*5010*/  @!P3 STG.E.U8 desc[UR20][R14.64+0x31], R5 ;  /* 0x000031050e00b986 */ /* 0x0005e8000c101114 */
[----:B------:R2:W-:Y:S04]  /*5020*/  @!P1 STG.E.U8 desc[UR20][R18.64+0x38], R23 ;  /* 0x0000381712009986 */ /* 0x0005e8000c101114 */
[----:B------:R2:W-:Y:S04]  /*5030*/  @!P5 STG.E.U8 desc[UR20][R18.64+0x39], R25 ;  /* 0x000039191200d986 */ /* 0x0005e8000c101114 */
[----:B------:R2:W-:Y:S04]  /*5040*/  @!P2 STG.E.U8 desc[UR20][R14.64+0x38], R21 ;  /* 0x000038150e00a986 */ /* 0x0005e8000c101114 */
[----:B------:R2:W-:Y:S02]  /*5050*/  @!P6 STG.E.U8 desc[UR20][R14.64+0x39], R27 ;  /* 0x0000391b0e00e986 */ /* 0x0005e4000c101114 */
.L_x_105:
[----:B------:R-:W-:Y:S05]  /*5060*/  BSYNC B0 ;  /* 0x0000000000007941 */ /* 0x000fea0003800000 */
.L_x_39:
[C---:B------:R-:W-:Y:S01]  /*5070*/  LEA R2, P1, R8.reuse, R2, 0x1 ;  /* 0x0000000208027211 */ /* 0x040fe200078208ff */
[----:B------:R-:W-:Y:S01]  /*5080*/  ULDC.64 UR6, c[0x0][0x650] ;  /* 0x0001940000067ab9 */ /* 0x000fe20000000a00 */
[----:B-----5:R-:W-:Y:S01]  /*5090*/  IMAD.U32 R4, RZ, RZ, UR16 ;  /* 0x00000010ff047e24 */ /* 0x020fe2000f8e00ff */
[----:B012---:R-:W-:Y:S01]  /*50a0*/  PRMT R14, RZ, 0x7610, R14 ;  /* 0x00007610ff0e7816 */ /* 0x007fe2000000000e */
[----:B------:R-:W-:Y:S01]  /*50b0*/  IMAD.MOV.U32 R6, RZ, RZ, -0x1 ;  /* 0xffffffffff067424 */ /* 0x000fe200078e00ff */
[----:B------:R-:W-:Y:S01]  /*50c0*/  LEA.HI.X R3, R8, R3, R0, 0x1, P1 ;  /* 0x0000000308037211 */ /* 0x000fe200008f0c00 */
[----:B------:R0:W-:Y:S01]  /*50d0*/  SYNCS.ARRIVE.TRANS64.A1T0 RZ, [R4+UR23], RZ ;  /* 0x000000ff04ff79a7 */ /* 0x0001e20008100017 */
[----:B------:R-:W-:Y:S01]  /*50e0*/  ISETP.GE.U32.AND P1, PT, R2, UR6, PT ;  /* 0x0000000602007c0c */ /* 0x000fe2000bf26070 */
[----:B------:R-:W-:-:S03]  /*50f0*/  IMAD.MOV.U32 R5, RZ, RZ, -0x1 ;  /* 0xffffffffff057424 */ /* 0x000fc600078e00ff */
[----:B------:R-:W-:Y:S01]  /*5100*/  ISETP.GE.U32.AND.EX P1, PT, R3, UR7, PT, P1 ;  /* 0x0000000703007c0c */ /* 0x000fe2000bf26110 */
[----:B0-----:R-:W-:-:S12]  /*5110*/  IMAD.MOV.U32 R4, RZ, RZ, -0x1 ;  /* 0xffffffffff047424 */ /* 0x001fd800078e00ff */
[----:B------:R-:W-:Y:S05]  /*5120*/  @P1 BRA `(.L_x_106) ;  /* 0x0000000400601947 */ /* 0x000fea0003800000 */
[----:B------:R-:W0:Y:S01]  /*5130*/  S2R R26, SR_CTAID.X ;  /* 0x00000000001a7919 */ /* 0x000e220000002500 */
[----:B------:R-:W1:Y:S01]  /*5140*/  LDC.64 R22, c[0x0][0x628] ;  /* 0x00018a00ff167b82 */ /* 0x000e620000000a00 */
[----:B------:R-:W-:Y:S01]  /*5150*/  ULDC UR6, c[0x0][0x150] ;  /* 0x0000540000067ab9 */ /* 0x000fe20000000800 */
[----:B------:R-:W-:Y:S01]  /*5160*/  IMAD.MOV.U32 R18, RZ, RZ, R2 ;  /* 0x000000ffff127224 */ /* 0x000fe200078e0002 */
[----:B------:R-:W2:Y:S01]  /*5170*/  S2R R28, SR_CTAID.Y ;  /* 0x00000000001c7919 */ /* 0x000ea20000002600 */
[----:B------:R-:W-:-:S04]  /*5180*/  IMAD.MOV.U32 R19, RZ, RZ, R3 ;  /* 0x000000ffff137224 */ /* 0x000fc800078e0003 */
[----:B------:R-:W2:Y:S08]  /*5190*/  LDC R29, c[0x0][0x144] ;  /* 0x00005100ff1d7b82 */ /* 0x000eb00000000800 */
[----:B------:R-:W2:Y:S08]  /*51a0*/  LDC R6, c[0x0][0x630] ;  /* 0x00018c00ff067b82 */ /* 0x000eb00000000800 */
[----:B---34-:R-:W3:Y:S01]  /*51b0*/  LDC.64 R24, c[0x0][0x620] ;  /* 0x00018800ff187b82 */ /* 0x018ee20000000a00 */
[----:B-1----:R-:W-:-:S04]  /*51c0*/  ISETP.NE.U32.AND P1, PT, R22, RZ, PT ;  /* 0x000000ff1600720c */ /* 0x002fc80003f25070 */
[----:B------:R-:W-:Y:S02]  /*51d0*/  ISETP.NE.AND.EX P1, PT, R23, RZ, PT, P1 ;  /* 0x000000ff1700720c */ /* 0x000fe40003f25310 */
[----:B0-----:R-:W-:-:S05]  /*51e0*/  I2FP.F32.U32 R4, R26 ;  /* 0x0000001a00047245 */ /* 0x001fca0000201000 */
[----:B------:R-:W-:-:S04]  /*51f0*/  FMUL R4, R4, UR6 ;  /* 0x0000000604047c20 */ /* 0x000fc80008400000 */
[----:B------:R0:W1:Y:S02]  /*5200*/  F2I.U32.TRUNC.NTZ R27, R4 ;  /* 0x00000004001b7305 */ /* 0x000064000020f000 */
[----:B--2---:R-:W-:Y:S05]  /*5210*/  @!P1 BRA `(.L_x_107) ;  /* 0x0000000000289947 */ /* 0x004fea0003800000 */
[----:B------:R-:W2:Y:S02]  /*5220*/  LDC R5, c[0x0][0x634] ;  /* 0x00018d00ff057b82 */ /* 0x000ea40000000800 */
[----:B--2---:R-:W-:-:S05]  /*5230*/  IADD3 R19, P1, R2, R5, RZ ;  /* 0x0000000502137210 */ /* 0x004fca0007f3e0ff */
[----:B------:R-:W-:-:S04]  /*5240*/  IMAD.X R21, RZ, RZ, R3, P1 ;  /* 0x000000ffff157224 */ /* 0x000fc800008e0603 */
[----:B0-----:R-:W-:-:S04]  /*5250*/  IMAD.WIDE.U32 R4, R21, R22, RZ ;  /* 0x0000001615047225 */ /* 0x001fc800078e00ff */
[----:B------:R-:W-:-:S04]  /*5260*/  IMAD.WIDE.U32 R14, P1, R19, R23, R4 ;  /* 0x00000017130e7225 */ /* 0x000fc80007820004 */
[----:B------:R-:W-:-:S04]  /*5270*/  IMAD.WIDE.U32 R4, R19, R22, RZ ;  /* 0x0000001613047225 */ /* 0x000fc800078e00ff */
[----:B------:R-:W-:Y:S01]  /*5280*/  IMAD.X R19, RZ, RZ, RZ, P1 ;  /* 0x000000ffff137224 */ /* 0x000fe200008e06ff */
[----:B------:R-:W-:Y:S01]  /*5290*/  IADD3 RZ, P1, R5, R14, RZ ;  /* 0x0000000e05ff7210 */ /* 0x000fe20007f3e0ff */
[----:B------:R-:W-:-:S04]  /*52a0*/  IMAD.MOV.U32 R18, RZ, RZ, R15 ;  /* 0x000000ffff127224 */ /* 0x000fc800078e000f */
[----:B------:R-:W-:-:S08]  /*52b0*/  IMAD.WIDE.U32.X R18, R21, R23, R18, P1 ;  /* 0x0000001715127225 */ /* 0x000fd000008e0412 */
.L_x_107:
[-CC-:B------:R-:W-:Y:S01]  /*52c0*/  SHF.R.U64 R23, R18, R6.reuse, R19.reuse ;  /* 0x0000000612177219 */ /* 0x180fe20000001213 */
[----:B------:R-:W2:Y:S01]  /*52d0*/  LDC.64 R32, c[0x0][0x640] ;  /* 0x00019000ff207b82 */ /* 0x000ea20000000a00 */
[----:B0-----:R-:W-:Y:S01]  /*52e0*/  SHF.R.U32.HI R4, RZ, R6, R19 ;  /* 0x00000006ff047219 */ /* 0x001fe20000011613 */
[----:B-1----:R-:W-:Y:S01]  /*52f0*/  IMAD.MOV R27, RZ, RZ, -R27 ;  /* 0x000000ffff1b7224 */ /* 0x002fe200078e0a1b */
[----:B------:R-:W-:Y:S01]  /*5300*/  IADD3 R15, P1, RZ, -R23, RZ ;  /* 0x80000017ff0f7210 */ /* 0x000fe20007f3e0ff */
[----:B------:R-:W-:Y:S01]  /*5310*/  ULDC UR6, c[0x0][0x154] ;  /* 0x0000550000067ab9 */ /* 0x000fe20000000800 */
[----:B------:R-:W-:Y:S02]  /*5320*/  IMAD.MOV.U32 R19, RZ, RZ, 0x1 ;  /* 0x00000001ff137424 */ /* 0x000fe400078e00ff */
[----:B------:R-:W-:Y:S01]  /*5330*/  IMAD R29, R29, R27, R26 ;  /* 0x0000001b1d1d7224 */ /* 0x000fe200078e021a */
[----:B------:R-:W0:Y:S01]  /*5340*/  LDC R14, c[0x0][0x618] ;  /* 0x00018600ff0e7b82 */ /* 0x000e220000000800 */
[----:B------:R-:W-:-:S04]  /*5350*/  IMAD.X R5, RZ, RZ, ~R4, P1 ;  /* 0x000000ffff057224 */ /* 0x000fc800008e0e04 */
[-C--:B---3--:R-:W-:Y:S02]  /*5360*/  IMAD R6, R5, R24.reuse, RZ ;  /* 0x0000001805067224 */ /* 0x088fe400078e02ff */
[C---:B------:R-:W-:Y:S01]  /*5370*/  IMAD.WIDE.U32 R4, R15.reuse, R24, R2 ;  /* 0x000000180f047225 */ /* 0x040fe200078e0002 */
[----:B------:R-:W1:Y:S03]  /*5380*/  LDC R18, c[0x0][0x608] ;  /* 0x00018200ff127b82 */ /* 0x000e660000000800 */
[----:B------:R-:W-:Y:S01]  /*5390*/  IMAD R15, R15, R25, R6 ;  /* 0x000000190f0f7224 */ /* 0x000fe200078e0206 */
[----:B------:R-:W-:-:S03]  /*53a0*/  I2FP.F32.U32 R6, R28 ;  /* 0x0000001c00067245 */ /* 0x000fc60000201000 */
[----:B------:R-:W-:Y:S01]  /*53b0*/  IMAD.IADD R5, R5, 0x1, R15 ;  /* 0x0000000105057824 */ /* 0x000fe200078e020f */
[----:B------:R-:W3:Y:S01]  /*53c0*/  LDC R30, c[0x0][0x658] ;  /* 0x00019600ff1e7b82 */ /* 0x000ee20000000800 */
[----:B--2---:R-:W-:Y:S01]  /*53d0*/  ISETP.NE.U32.AND P1, PT, R32, RZ, PT ;  /* 0x000000ff2000720c */ /* 0x004fe20003f25070 */
[----:B------:R-:W-:-:S03]  /*53e0*/  IMAD.MOV.U32 R15, RZ, RZ, -0x1 ;  /* 0xffffffffff0f7424 */ /* 0x000fc600078e00ff */
[----:B------:R-:W-:-:S03]  /*53f0*/  ISETP.NE.AND.EX P1, PT, R33, RZ, PT, P1 ;  /* 0x000000ff2100720c */ /* 0x000fc60003f25310 */
[----:B------:R-:W2:Y:S01]  /*5400*/  LDC R27, c[0x0][0x148] ;  /* 0x00005200ff1b7b82 */ /* 0x000ea20000000800 */
[-CC-:B0-----:R-:W-:Y:S02]  /*5410*/  SHF.R.U64 R22, R4, R14.reuse, R5.reuse ;  /* 0x0000000e04167219 */ /* 0x181fe40000001205 */
[----:B------:R-:W-:Y:S01]  /*5420*/  SHF.R.U32.HI R5, RZ, R14, R5 ;  /* 0x0000000eff057219 */ /* 0x000fe20000011605 */
[----:B------:R-:W-:-:S04]  /*5430*/  FMUL R14, R6, UR6 ;  /* 0x00000006060e7c20 */ /* 0x000fc80008400000 */
[----:B------:R-:W0:Y:S01]  /*5440*/  LDC R26, c[0x0][0x600] ;  /* 0x00018000ff1a7b82 */ /* 0x000e220000000800 */
[----:B------:R4:W0:Y:S01]  /*5450*/  F2I.U32.TRUNC.NTZ R25, R14 ;  /* 0x0000000e00197305 */ /* 0x000822000020f000 */
[-CC-:B-1----:R-:W-:Y:S02]  /*5460*/  SHF.R.U64 R6, R22, R18.reuse, R5.reuse ;  /* 0x0000001216067219 */ /* 0x182fe40000001205 */
[----:B------:R-:W-:-:S04]  /*5470*/  SHF.R.U32.HI R5, RZ, R18, R5 ;  /* 0x00000012ff057219 */ /* 0x000fc80000011605 */
[----:B------:R-:W1:Y:S01]  /*5480*/  LDC R34, c[0x0][0x648] ;  /* 0x00019200ff227b82 */ /* 0x000e620000000800 */
[-CC-:B---3--:R-:W-:Y:S02]  /*5490*/  SHF.R.U64 R24, R6, R30.reuse, R5.reuse ;  /* 0x0000001e06187219 */ /* 0x188fe40000001205 */
[-C--:B------:R-:W-:Y:S02]  /*54a0*/  SHF.L.U32 R15, R15, R30.reuse, RZ ;  /* 0x0000001e0f0f7219 */ /* 0x080fe400000006ff */
[-C--:B------:R-:W-:Y:S01]  /*54b0*/  SHF.R.U32.HI R5, RZ, R30.reuse, R5 ;  /* 0x0000001eff057219 */ /* 0x080fe20000011605 */
[----:B------:R-:W-:Y:S01]  /*54c0*/  IMAD.MOV.U32 R4, RZ, RZ, R24 ;  /* 0x000000ffff047224 */ /* 0x000fe200078e0018 */
[----:B------:R-:W-:Y:S01]  /*54d0*/  SHF.L.U32 R30, R19, R30, RZ ;  /* 0x0000001e131e7219 */ /* 0x000fe200000006ff */
[----:B------:R-:W3:Y:S01]  /*54e0*/  LDC R35, c[0x0][0x638] ;  /* 0x00018e00ff237b82 */ /* 0x000ee20000000800 */
[----:B------:R-:W-:-:S07]  /*54f0*/  LOP3.LUT R31, RZ, R15, RZ, 0x33, !PT ;  /* 0x0000000fff1f7212 */ /* 0x000fce00078e33ff */
[----:B------:R-:W0:Y:S01]  /*5500*/  LDC R36, c[0x0][0x610] ;  /* 0x00018400ff247b82 */ /* 0x000e220000000800 */
[----:B----4-:R-:W-:Y:S05]  /*5510*/  @!P1 BRA `(.L_x_108) ;  /* 0x0000000000289947 */ /* 0x010fea0003800000 */
        /* <DEDUP_REMOVED lines=10> */
.L_x_108:
[----:B-1----:R-:W-:Y:S01]  /*55c0*/  SHF.R.U64 R4, R4, R34, R5 ;  /* 0x0000002204047219 */ /* 0x002fe20000001205 */
[----:B0-----:R-:W-:Y:S01]  /*55d0*/  VIADD R19, R26, 0xffffffff ;  /* 0xffffffff1a137836 */ /* 0x001fe20000000000 */
[----:B------:R-:W-:Y:S01]  /*55e0*/  LOP3.LUT R15, R6, R31, RZ, 0xc0, !PT ;  /* 0x0000001f060f7212 */ /* 0x000fe200078ec0ff */
[----:B------:R-:W-:Y:S02]  /*55f0*/  IMAD.MOV R25, RZ, RZ, -R25 ;  /* 0x000000ffff197224 */ /* 0x000fe400078e0a19 */
[----:B------:R-:W-:Y:S02]  /*5600*/  IMAD.MOV R5, RZ, RZ, -R4 ;  /* 0x000000ffff057224 */ /* 0x000fe400078e0a04 */
[----:B------:R-:W-:Y:S01]  /*5610*/  IMAD R6, R30, R4, R15 ;  /* 0x000000041e067224 */ /* 0x000fe200078e020f */
[----:B------:R-:W-:Y:S01]  /*5620*/  LOP3.LUT R15, R22, R19, RZ, 0xc0, !PT ;  /* 0x00000013160f7212 */ /* 0x000fe200078ec0ff */
[----:B--2---:R-:W-:Y:S02]  /*5630*/  @P4 IMAD R29, R27, R25, R28 ;  /* 0x000000191b1d4224 */ /* 0x004fe400078e021c */
[----:B---3--:R-:W-:-:S02]  /*5640*/  IMAD R4, R5, R35, R24 ;  /* 0x0000002305047224 */ /* 0x008fc400078e0218 */
[----:B------:R-:W-:Y:S02]  /*5650*/  IMAD R6, R6, R36, R29 ;  /* 0x0000002406067224 */ /* 0x000fe400078e021d */
[----:B------:R-:W-:Y:S02]  /*5660*/  IMAD R5, R4, R26, R15 ;  /* 0x0000001a04057224 */ /* 0x000fe400078e020f */
[----:B------:R-:W-:-:S03]  /*5670*/  IMAD.MOV.U32 R14, RZ, RZ, 0x1 ;  /* 0x00000001ff0e7424 */ /* 0x000fc600078e00ff */
[----:B------:R-:W-:Y:S02]  /*5680*/  SEL R4, R5, R6, !P4 ;  /* 0x0000000605047207 */ /* 0x000fe40006000000 */
[----:B------:R-:W-:Y:S01]  /*5690*/  SEL R6, R6, R5, !P4 ;  /* 0x0000000506067207 */ /* 0x000fe20006000000 */
[----:B------:R-:W-:-:S07]  /*56a0*/  IMAD.MOV.U32 R5, RZ, RZ, R23 ;  /* 0x000000ffff057224 */ /* 0x000fce00078e0017 */
.L_x_106:
[----:B------:R-:W-:Y:S02]  /*56b0*/  LOP3.LUT P1, RZ, R14, 0xff, RZ, 0xc0, !PT ;  /* 0x000000ff0eff7812 */ /* 0x000fe4000782c0ff */
[----:B------:R-:W-:-:S11]  /*56c0*/  LOP3.LUT R86, R86, 0x1, RZ, 0x3c, !PT ;  /* 0x0000000156567812 */ /* 0x000fd600078e3cff */
[----:B------:R-:W-:Y:S05]  /*56d0*/  @P1 BRA `(.L_x_109) ;  /* 0xffffffbc00d81947 */ /* 0x000fea000383ffff */
[----:B------:R-:W-:Y:S05]  /*56e0*/  EXIT ;  /* 0x000000000000794d */ /* 0x000fea0003800000 */
.L_x_17:
[----:B------:R-:W-:-:S08]  /*56f0*/  ISETP.NE.AND P0, PT, R22, RZ, PT ;  /* 0x000000ff1600720c */ /* 0x000fd00003f05270 */
[----:B--2-45:R-:W0:-:S00]  /*5700*/  USETMAXREG.DEALLOC.CTAPOOL 0x28 ;  /* 0x00000028000079c8 */ /* 0x034e0000080e0500 */
[----:B------:R-:W-:Y:S05]  /*5710*/  @P0 EXIT ;  /* 0x000000000000094d */ /* 0x000fea0003800000 */
[----:B0-----:R-:W-:Y:S01]  /*5720*/  LOP3.LUT P0, RZ, R17, 0xff, RZ, 0xc0, !PT ;  /* 0x000000ff11ff7812 */ /* 0x001fe2000780c0ff */
[----:B------:R-:W-:Y:S02]  /*5730*/  IMAD.MOV.U32 R12, RZ, RZ, 0x1 ;  /* 0x00000001ff0c7424 */ /* 0x000fe400078e00ff */
[----:B------:R-:W-:-:S10]  /*5740*/  IMAD.MOV.U32 R13, RZ, RZ, RZ ;  /* 0x000000ffff0d7224 */ /* 0x000fd400078e00ff */
[----:B------:R-:W-:Y:S05]  /*5750*/  @!P0 BRA `(.L_x_110) ;  /* 0x0000000c001c8947 */ /* 0x000fea0003800000 */
[----:B------:R-:W0:Y:S01]  /*5760*/  S2UR UR8, SR_CgaCtaId ;  /* 0x00000000000879c3 */ /* 0x000e220000008800 */
[----:B------:R-:W-:Y:S01]  /*5770*/  LOP3.LUT P0, RZ, R11, 0x1f, RZ, 0xc0, !PT ;  /* 0x0000001f0bff7812 */ /* 0x000fe2000780c0ff */
[----:B------:R-:W-:Y:S01]  /*5780*/  ULDC UR5, c[0x0][0x658] ;  /* 0x0001960000057ab9 */ /* 0x000fe20000000800 */
[----:B------:R-:W-:Y:S01]  /*5790*/  UMOV UR6, 0xffffffff ;  /* 0xffffffff00067882 */ /* 0x000fe20000000000 */
[----:B------:R-:W-:Y:S01]  /*57a0*/  BSSY B0, `(.L_x_110) ;  /* 0x00000c2000007945 */ /* 0x000fe20003800000 */
[----:B------:R-:W-:Y:S01]  /*57b0*/  USHF.L.U32 UR6, UR6, UR5, URZ ;  /* 0x0000000506067299 */ /* 0x000fe2000800063f */
[C---:B------:R-:W-:Y:S01]  /*57c0*/  ISETP.NE.AND P2, PT, R10.reuse, RZ, PT ;  /* 0x000000ff0a00720c */ /* 0x040fe20003f45270 */
[----:B------:R-:W-:Y:S01]  /*57d0*/  IMAD.MOV.U32 R15, RZ, RZ, 0x1 ;  /* 0x00000001ff0f7424 */ /* 0x000fe200078e00ff */
[----:B------:R-:W-:Y:S01]  /*57e0*/  ISETP.NE.OR P0, PT, R10, RZ, !P0 ;  /* 0x000000ff0a00720c */ /* 0x000fe20004705670 */
[----:B------:R-:W-:Y:S01]  /*57f0*/  IMAD.MOV.U32 R12, RZ, RZ, 0x1 ;  /* 0x00000001ff0c7424 */ /* 0x000fe200078e00ff */
[----:B------:R-:W-:Y:S01]  /*5800*/  LOP3.LUT R14, R7, 0x2, RZ, 0xfc, !PT ;  /* 0x00000002070e7812 */ /* 0x000fe200078efcff */
[----:B------:R-:W-:Y:S01]  /*5810*/  IMAD.MOV.U32 R13, RZ, RZ, RZ ;  /* 0x000000ffff0d7224 */ /* 0x000fe200078e00ff */
[----:B------:R-:W-:Y:S01]  /*5820*/  ULDC UR4, c[0x0][0x600] ;  /* 0x0001800000047ab9 */ /* 0x000fe20000000800 */
[----:B------:R-:W-:Y:S01]  /*5830*/  UMOV UR7, 0x1 ;  /* 0x0000000100077882 */ /* 0x000fe20000000000 */
[----:B------:R-:W-:-:S02]  /*5840*/  UIADD3 UR22, UR13, 0x1, URZ ;  /* 0x000000010d167890 */ /* 0x000fc4000fffe03f */
[----:B------:R-:W-:Y:S02]  /*5850*/  UIADD3 UR15, UR4, -0x1, URZ ;  /* 0xffffffff040f7890 */ /* 0x000fe4000fffe03f */
[----:B------:R-:W-:Y:S02]  /*5860*/  USHF.L.U32 UR17, UR7, UR5, URZ ;  /* 0x0000000507117299 */ /* 0x000fe4000800063f */
[----:B------:R-:W-:Y:S01]  /*5870*/  ULOP3.LUT UR16, URZ, UR6, URZ, 0x33, !UPT ;  /* 0x000000063f107292 */ /* 0x000fe2000f8e333f */
[----:B------:R-:W-:Y:S01]  /*5880*/  ULDC.64 UR20, c[0x0][0x198] ;  /* 0x0000660000147ab9 */ /* 0x000fe20000000a00 */
[----:B0-----:R-:W-:-:S10]  /*5890*/  IMAD.U32 R17, RZ, RZ, UR8 ;  /* 0x00000008ff117e24 */ /* 0x001fd4000f8e00ff */
.L_x_122:
[----:B------:R-:W-:-:S03]  /*58a0*/  UMOV UR4, 0xffffffff ;  /* 0xffffffff00047882 */ /* 0x000fc60000000000 */
[----:B------:R-:W-:Y:S05]  /*58b0*/  BRA.DIV UR4, `(.L_x_111) ;  /* 0x0000001204087947 */ /* 0x000fea000b800000 */
[----:B------:R-:W-:-:S13]  /*58c0*/  ELECT P1, URZ, PT ;  /* 0x00000000003f782f */ /* 0x000fda0003820000 */
.L_x_136:
[----:B------:R-:W0:Y:S01]  /*58d0*/  LDC R10, c[0x0][0x28c] ;  /* 0x0000a300ff0a7b82 */ /* 0x000e220000000800 */
[----:B------:R-:W-:Y:S01]  /*58e0*/  BSSY B1, `(.L_x_112) ;  /* 0x000003a000017945 */ /* 0x000fe20003800000 */
[----:B0-----:R-:W-:-:S13]  /*58f0*/  ISETP.LT.OR P1, PT, R10, 0x1, !P1 ;  /* 0x000000010a00780c */ /* 0x001fda0004f21670 */
[----:B------:R-:W-:Y:S05]  /*5900*/  @P1 BRA `(.L_x_113) ;  /* 0x0000000000dc1947 */ /* 0x000fea0003800000 */
[----:B------:R-:W-:Y:S02]  /*5910*/  IMAD R17, R6, 0x2, R17 ;  /* 0x0000000206117824 */ /* 0x000fe400078e0211 */
[----:B------:R-:W-:Y:S02]  /*5920*/  IMAD.SHL.U32 R18, R4, 0x40, RZ ;  /* 0x0000004004127824 */ /* 0x000fe400078e00ff */
[----:B------:R-:W-:Y:S02]  /*5930*/  IMAD.MOV.U32 R20, RZ, RZ, RZ ;  /* 0x000000ffff147224 */ /* 0x000fe400078e00ff */
[----:B------:R-:W-:Y:S02]  /*5940*/  IMAD.U32 R22, RZ, RZ, UR22 ;  /* 0x00000016ff167e24 */ /* 0x000fe4000f8e00ff */
[----:B------:R-:W-:Y:S02]  /*5950*/  IMAD.MOV.U32 R4, RZ, RZ, R12 ;  /* 0x000000ffff047224 */ /* 0x000fe400078e000c */
[----:B------:R-:W-:-:S02]  /*5960*/  IMAD.MOV.U32 R6, RZ, RZ, R13 ;  /* 0x000000ffff067224 */ /* 0x000fc400078e000d */
[----:B------:R-:W-:-:S07]  /*5970*/  IMAD.SHL.U32 R16, R17, 0x20, RZ ;  /* 0x0000002011107824 */ /* 0x000fce00078e00ff */
.L_x_117:
[----:B------:R-:W0:Y:S01]  /*5980*/  S2UR UR4, SR_CgaCtaId ;  /* 0x00000000000479c3 */ /* 0x000e220000008800 */
[----:B------:R-:W-:-:S07]  /*5990*/  MOV R10, 0x400 ;  /* 0x00000400000a7802 */ /* 0x000fce0000000f00 */
[----:B------:R-:W1:Y:S01]  /*59a0*/  @!P2 LDC R11, c[0x0][0x500] ;  /* 0x00014000ff0bab82 */ /* 0x000e620000000800 */
[----:B0-----:R-:W-:-:S05]  /*59b0*/  IMAD.U32 R17, RZ, RZ, UR4 ;  /* 0x00000004ff117e24 */ /* 0x001fca000f8e00ff */
[----:B------:R-:W-:Y:S02]  /*59c0*/  LEA R21, R17, R10, 0x18 ;  /* 0x0000000a11157211 */ /* 0x000fe400078ec0ff */
[----:B------:R-:W-:-:S03]  /*59d0*/  SHF.L.U32 R10, R4, 0x1f, RZ ;  /* 0x0000001f040a7819 */ /* 0x000fc600000006ff */
[----:B------:R-:W-:-:S04]  /*59e0*/  IMAD R19, R6, 0x8, R21 ;  /* 0x0000000806137824 */ /* 0x000fc800078e0215 */
[----:B------:R-:W0:Y:S02]  /*59f0*/  SYNCS.PHASECHK.TRANS64.TRYWAIT P1, [R19+URZ+0x28], R10 ;  /* 0x0000280a130075a7 */ /* 0x000e24000802017f */
[----:B01----:R-:W-:Y:S05]  /*5a00*/  @!P1 BRA `(.L_x_114) ;  /* 0x0000000c00d49947 */ /* 0x003fea0003800000 */
.L_x_137:
[----:B0-----:R-:W-:Y:S01]  /*5a10*/  PRMT R10, R14, 0x9910, RZ ;  /* 0x000099100e0a7816 */ /* 0x001fe200000000ff */
[----:B------:R0:W-:Y:S03]  /*5a20*/  @!P2 SYNCS.ARRIVE.TRANS64 RZ, [R19+URZ], R11 ;  /* 0x0000000b13ffa9a7 */ /* 0x0001e6000800003f */
[----:B------:R-:W-:-:S13]  /*5a30*/  ISETP.NE.AND P1, PT, R10, 0x2, PT ;  /* 0x000000020a00780c */ /* 0x000fda0003f25270 */
[----:B0-----:R-:W-:Y:S05]  /*5a40*/  @P1 BRA `(.L_x_115) ;  /* 0x0000000000041947 */ /* 0x001fea0003800000 */
[----:B------:R-:W-:Y:S01]  /*5a50*/  BPT.TRAP 0x1 ;  /* 0x000000040000795c */ /* 0x000fe20000300000 */
.L_x_115:
[----:B------:R-:W-:Y:S05]  /*5a60*/  @P0 BRA `(.L_x_116) ;  /* 0x0000000000040947 */ /* 0x000fea0003800000 */
[----:B------:R-:W-:Y:S01]  /*5a70*/  BPT.TRAP 0x1 ;  /* 0x000000040000795c */ /* 0x000fe20000300000 */
.L_x_116:
[----:B------:R-:W-:Y:S01]  /*5a80*/  IMAD.SHL.U32 R10, R6, 0x1000, RZ ;  /* 0x00001000060a7824 */ /* 0x000fe200078e00ff */
[----:B------:R-:W-:Y:S01]  /*5a90*/  R2UR UR8, R21 ;  /* 0x00000000150872ca */ /* 0x000fe200000e0000 */
[----:B------:R-:W-:Y:S01]  /*5aa0*/  VIADD R22, R22, 0xffffffff ;  /* 0xffffffff16167836 */ /* 0x000fe20000000000 */
[----:B------:R-:W-:Y:S01]  /*5ab0*/  R2UR UR9, R19 ;  /* 0x00000000130972ca */ /* 0x000fe200000e0000 */
[--C-:B------:R-:W-:Y:S01]  /*5ac0*/  IMAD R11, R17, 0x800, R10.reuse ;  /* 0x00000800110b7824 */ /* 0x100fe200078e020a */
[----:B------:R-:W-:Y:S01]  /*5ad0*/  IADD3 R10, R21, 0x5180, R10 ;  /* 0x00005180150a7810 */ /* 0x000fe20007ffe00a */
[----:B------:R-:W-:Y:S01]  /*5ae0*/  UIADD3 UR4, UP0, UR20, 0xf0, URZ ;  /* 0x000000f014047890 */ /* 0x000fe2000ff1e03f */
[----:B------:R-:W-:Y:S01]  /*5af0*/  R2UR UR11, R16 ;  /* 0x00000000100b72ca */ /* 0x000fe200000e0000 */
[----:B------:R-:W-:Y:S01]  /*5b00*/  UIADD3 UR24, UP1, UR20, 0x1f0, URZ ;  /* 0x000001f014187890 */ /* 0x000fe2000ff3e03f */
[----:B------:R-:W-:Y:S01]  /*5b10*/  R2UR UR5, R11 ;  /* 0x000000000b0572ca */ /* 0x000fe200000e0000 */
[----:B------:R-:W-:Y:S01]  /*5b20*/  VIADD R6, R6, 0x1 ;  /* 0x0000000106067836 */ /* 0x000fe20000000000 */
[----:B------:R-:W-:Y:S01]  /*5b30*/  R2UR UR10, R20 ;  /* 0x00000000140a72ca */ /* 0x000fe200000e0000 */
[----:B------:R-:W-:Y:S01]  /*5b40*/  UIADD3.X UR25, URZ, UR21, URZ, UP1, !UPT ;  /* 0x000000153f197290 */ /* 0x000fe20008ffe43f */
[----:B------:R-:W-:Y:S01]  /*5b50*/  R2UR UR12, R5 ;  /* 0x00000000050c72ca */ /* 0x000fe200000e0000 */
[----:B------:R-:W-:Y:S01]  /*5b60*/  UMOV UR19, 0x30000 ;  /* 0x0003000000137882 */ /* 0x000fe20000000000 */
[----:B------:R-:W-:Y:S01]  /*5b70*/  R2UR UR14, R10 ;  /* 0x000000000a0e72ca */ /* 0x000fe200000e0000 */
[----:B------:R-:W-:Y:S01]  /*5b80*/  UMOV UR6, 0x0 ;  /* 0x0000000000067882 */ /* 0x000fe20000000000 */
[----:B------:R-:W-:Y:S01]  /*5b90*/  R2UR UR18, R18 ;  /* 0x00000000121272ca */ /* 0x000fe200000e0000 */
[----:B------:R-:W-:Y:S01]  /*5ba0*/  UMOV UR7, 0x10000000 ;  /* 0x1000000000077882 */ /* 0x000fe20000000000 */
[----:B------:R-:W-:Y:S01]  /*5bb0*/  ISETP.GT.AND P3, PT, R22, 0x1, PT ;  /* 0x000000011600780c */ /* 0x000fe20003f64270 */
[----:B------:R-:W-:Y:S01]  /*5bc0*/  VIADD R20, R20, 0x40 ;  /* 0x0000004014147836 */ /* 0x000fe20000000000 */
[----:B------:R-:W-:Y:S01]  /*5bd0*/  ISETP.NE.AND P1, PT, R6, 0x5, PT ;  /* 0x000000050600780c */ /* 0x000fe20003f25270 */
[----:B------:R-:W-:-:S02]  /*5be0*/  UIADD3 UR8, UR8, 0x180, UR5 ;  /* 0x0000018008087890 */ /* 0x000fc4000fffe005 */
[----:B------:R-:W-:Y:S01]  /*5bf0*/  UIADD3.X UR5, URZ, UR21, URZ, UP0, !UPT ;  /* 0x000000153f057290 */ /* 0x000fe200087fe43f */
[----:B------:R-:W-:Y:S02]  /*5c00*/  SEL R11, RZ, 0x1, P1 ;  /* 0x00000001ff0b7807 */ /* 0x000fe40000800000 */
[----:B------:R-:W-:Y:S02]  /*5c10*/  SEL R6, R6, RZ, P1 ;  /* 0x000000ff06067207 */ /* 0x000fe40000800000 */
[----:B------:R-:W-:-:S04]  /*5c20*/  LOP3.LUT R4, R4, R11, RZ, 0x3c, !PT ;  /* 0x0000000b04047212 */ /* 0x000fc800078e3cff */
[----:B------:R0:W-:Y:S02]  /*5c30*/  UTMALDG.3D.MULTICAST [UR8], [UR4], UR19, desc[UR6] ;  /* 0x00000608040073b4 */ /* 0x0001e40008011813 */
[----:B0-----:R-:W-:Y:S01]  /*5c40*/  UMOV UR8, UR14 ;  /* 0x0000000e00087c82 */ /* 0x001fe20008000000 */
[----:B------:R-:W-:Y:S02]  /*5c50*/  UMOV UR11, UR18 ;  /* 0x00000012000b7c82 */ /* 0x000fe40008000000 */
[----:B------:R0:W-:Y:S02]  /*5c60*/  UTMALDG.3D [UR8], [UR24], desc[UR6] ;  /* 0x00000608180075b4 */ /* 0x0001e40008011000 */
[----:B0-----:R-:W-:Y:S05]  /*5c70*/  @P3 BRA `(.L_x_117) ;  /* 0xfffffffc00403947 */ /* 0x001fea000383ffff */
.L_x_113:
[----:B------:R-:W-:Y:S05]  /*5c80*/  BSYNC B1 ;  /* 0x0000000000017941 */ /* 0x000fea0003800000 */
.L_x_112:
[----:B------:R-:W-:Y:S01]  /*5c90*/  LOP3.LUT P5, RZ, R15, 0xff, RZ, 0xc0, !PT ;  /* 0x000000ff0fff7812 */ /* 0x000fe200078ac0ff */
[----:B------:R-:W-:Y:S01]  /*5ca0*/  VIADD R6, R13, UR13 ;  /* 0x0000000d0d067c36 */ /* 0x000fe20008000000 */
[----:B------:R-:W-:Y:S01]  /*5cb0*/  ULDC.64 UR4, c[0x0][0x650] ;  /* 0x0001940000047ab9 */ /* 0x000fe20000000a00 */
[----:B------:R-:W-:Y:S01]  /*5cc0*/  IMAD.U32 R11, RZ, RZ, UR13 ;  /* 0x0000000dff0b7e24 */ /* 0x000fe2000f8e00ff */
[----:B------:R-:W-:Y:S01]  /*5cd0*/  UISETP.GE.U32.AND UP0, UPT, UR13, 0x5, UPT ;  /* 0x000000050d00788c */ /* 0x000fe2000bf06070 */
[----:B------:R-:W-:Y:S01]  /*5ce0*/  BSSY B1, `(.L_x_118) ;  /* 0x000006b000017945 */ /* 0x000fe20003800000 */
[----:B------:R-:W-:Y:S02]  /*5cf0*/  ISETP.GT.U32.AND P1, PT, R6, 0x4, PT ;  /* 0x000000040600780c */ /* 0x000fe40003f24070 */
[----:B------:R-:W-:Y:S02]  /*5d00*/  PRMT R15, RZ, 0x7610, R15 ;  /* 0x00007610ff0f7816 */ /* 0x000fe4000000000f */
[----:B------:R-:W-:-:S02]  /*5d10*/  ISETP.LT.U32.AND P1, PT, R11, 0x5, P1 ;  /* 0x000000050b00780c */ /* 0x000fc40000f21070 */
[----:B------:R-:W-:Y:S01]  /*5d20*/  PLOP3.LUT P3, PT, PT, PT, UP0, 0x80, 0x0 ;  /* 0x000000000000781c */ /* 0x000fe20003f6f008 */
[----:B------:R-:W0:Y:S01]  /*5d30*/  @P5 S2R R17, SR_CgaCtaId ;  /* 0x0000000000115919 */ /* 0x000e220000008800 */
[----:B------:R-:W-:-:S04]  /*5d40*/  @P5 MOV R4, 0x400 ;  /* 0x0000040000045802 */ /* 0x000fc80000000f00 */
[----:B0-----:R-:W-:Y:S01]  /*5d50*/  @P5 LEA R10, R17, R4, 0x18 ;  /* 0x00000004110a5211 */ /* 0x001fe200078ec0ff */
[----:B------:R-:W-:-:S03]  /*5d60*/  IMAD.WIDE.U32 R4, R6, -0x33333333, RZ ;  /* 0xcccccccd06047825 */ /* 0x000fc600078e00ff */
[----:B------:R0:W-:Y:S01]  /*5d70*/  @P5 SYNCS.ARRIVE.TRANS64.A1T0 RZ, [R10+URZ+0x88], RZ ;  /* 0x000088ff0aff59a7 */ /* 0x0001e2000810003f */
[----:B------:R-:W-:Y:S01]  /*5d80*/  IADD3 R2, P5, R2, R8, RZ ;  /* 0x0000000802027210 */ /* 0x000fe20007fbe0ff */
[----:B------:R-:W-:Y:S01]  /*5d90*/  IMAD.MOV.U32 R4, RZ, RZ, -0x1 ;  /* 0xffffffffff047424 */ /* 0x000fe200078e00ff */
[----:B------:R-:W-:Y:S02]  /*5da0*/  SHF.R.U32.HI R11, RZ, 0x2, R5 ;  /* 0x00000002ff0b7819 */ /* 0x000fe40000011605 */
[----:B------:R-:W-:Y:S01]  /*5db0*/  SEL R5, RZ, 0x1, !P1 ;  /* 0x00000001ff057807 */ /* 0x000fe20004800000 */
[----:B------:R-:W-:Y:S01]  /*5dc0*/  IMAD.X R3, R3, 0x1, R0, P5 ;  /* 0x0000000103037824 */ /* 0x000fe200028e0600 */
[----:B------:R-:W-:Y:S01]  /*5dd0*/  ISETP.GE.U32.AND P1, PT, R2, UR4, PT ;  /* 0x0000000402007c0c */ /* 0x000fe2000bf26070 */
[----:B------:R-:W-:Y:S01]  /*5de0*/  IMAD R13, R11, -0x5, R6 ;  /* 0xfffffffb0b0d7824 */ /* 0x000fe200078e0206 */
[----:B------:R-:W-:Y:S01]  /*5df0*/  LOP3.LUT R12, R12, R5, RZ, 0x3c, !PT ;  /* 0x000000050c0c7212 */ /* 0x000fe200078e3cff */
[----:B------:R-:W-:Y:S01]  /*5e00*/  IMAD.MOV.U32 R6, RZ, RZ, -0x1 ;  /* 0xffffffffff067424 */ /* 0x000fe200078e00ff */
[----:B------:R-:W-:Y:S01]  /*5e10*/  ISETP.GE.U32.AND.EX P1, PT, R3, UR5, PT, P1 ;  /* 0x0000000503007c0c */ /* 0x000fe2000bf26110 */
[----:B------:R-:W-:Y:S01]  /*5e20*/  IMAD.MOV.U32 R5, RZ, RZ, -0x1 ;  /* 0xffffffffff057424 */ /* 0x000fe200078e00ff */
[----:B------:R-:W-:-:S02]  /*5e30*/  @P3 LOP3.LUT R12, R12, 0x1, R11, 0x78, !PT ;  /* 0x000000010c0c3812 */ /* 0x000fc400078e780b */
[----:B0-----:R-:W-:-:S09]  /*5e40*/  PRMT R10, RZ, 0x7610, R10 ;  /* 0x00007610ff0a7816 */ /* 0x001fd2000000000a */
[----:B------:R-:W-:Y:S05]  /*5e50*/  @P1 BRA `(.L_x_119) ;  /* 0x00000004004c1947 */ /* 0x000fea0003800000 */
[----:B------:R-:W0:Y:S01]  /*5e60*/  S2R R18, SR_CTAID.X ;  /* 0x0000000000127919 */ /* 0x000e220000002500 */
[----:B------:R-:W-:Y:S01]  /*5e70*/  ULDC.64 UR4, c[0x0][0x628] ;  /* 0x00018a0000047ab9 */ /* 0x000fe20000000a00 */
[----:B------:R-:W1:Y:S01]  /*5e80*/  LDC R19, c[0x0][0x144] ;  /* 0x00005100ff137b82 */ /* 0x000e620000000800 */
[----:B------:R-:W-:Y:S01]  /*5e90*/  ISETP.NE.U32.AND P1, PT, RZ, UR4, PT ;  /* 0x00000004ff007c0c */ /* 0x000fe2000bf25070 */
[----:B------:R-:W2:Y:S01]  /*5ea0*/  S2R R6, SR_CTAID.Y ;  /* 0x0000000000067919 */ /* 0x000ea20000002600 */
[----:B------:R-:W-:Y:S01]  /*5eb0*/  ULDC UR7, c[0x0][0x630] ;  /* 0x00018c0000077ab9 */ /* 0x000fe20000000800 */
[----:B------:R-:W-:Y:S01]  /*5ec0*/  ULDC UR8, c[0x0][0x150] ;  /* 0x0000540000087ab9 */ /* 0x000fe20000000800 */
[----:B------:R-:W-:Y:S01]  /*5ed0*/  ISETP.NE.AND.EX P1, PT, RZ, UR5, PT, P1 ;  /* 0x00000005ff007c0c */ /* 0x000fe2000bf25310 */
[----:B------:R-:W-:Y:S02]  /*5ee0*/  IMAD.MOV.U32 R4, RZ, RZ, R2 ;  /* 0x000000ffff047224 */ /* 0x000fe400078e0002 */
[----:B------:R-:W-:Y:S01]  /*5ef0*/  IMAD.MOV.U32 R5, RZ, RZ, R3 ;  /* 0x000000ffff057224 */ /* 0x000fe200078e0003 */
[----:B0-----:R-:W-:-:S09]  /*5f00*/  I2FP.F32.U32 R20, R18 ;  /* 0x0000001200147245 */ /* 0x001fd20000201000 */
[----:B------:R-:W-:Y:S05]  /*5f10*/  @!P1 BRA `(.L_x_120) ;  /* 0x0000000000289947 */ /* 0x000fea0003800000 */
[----:B------:R-:W-:Y:S02]  /*5f20*/  ULDC UR6, c[0x0][0x634] ;  /* 0x00018d0000067ab9 */ /* 0x000fe40000000800 */
[----:B------:R-:W-:-:S05]  /*5f30*/  IADD3 R5, P1, R2, UR6, RZ ;  /* 0x0000000602057c10 */ /* 0x000fca000ff3e0ff */
[----:B------:R-:W-:-:S04]  /*5f40*/  IMAD.X R21, RZ, RZ, R3, P1 ;  /* 0x000000ffff157224 */ /* 0x000fc800008e0603 */
[----:B------:R-:W-:-:S04]  /*5f50*/  IMAD.WIDE.U32 R10, R21, UR4, RZ ;  /* 0x00000004150a7c25 */ /* 0x000fc8000f8e00ff */
[----:B------:R-:W-:-:S04]  /*5f60*/  IMAD.WIDE.U32 R10, P1, R5, UR5, R10 ;  /* 0x00000005050a7c25 */ /* 0x000fc8000f82000a */
[----:B------:R-:W-:-:S04]  /*5f70*/  IMAD.WIDE.U32 R4, R5, UR4, RZ ;  /* 0x0000000405047c25 */ /* 0x000fc8000f8e00ff */
[----:B------:R-:W-:Y:S01]  /*5f80*/  IMAD.MOV.U32 R4, RZ, RZ, R11 ;  /* 0x000000ffff047224 */ /* 0x000fe200078e000b */
[----:B------:R-:W-:Y:S01]  /*5f90*/  IADD3 RZ, P3, R5, R10, RZ ;  /* 0x0000000a05ff7210 */ /* 0x000fe20007f7e0ff */
[----:B------:R-:W-:-:S04]  /*5fa0*/  IMAD.X R5, RZ, RZ, RZ, P1 ;  /* 0x000000ffff057224 */ /* 0x000fc800008e06ff */
[----:B------:R-:W-:-:S08]  /*5fb0*/  IMAD.WIDE.U32.X R4, R21, UR5, R4, P3 ;  /* 0x0000000515047c25 */ /* 0x000fd000098e0404 */
.L_x_120:
[----:B------:R-:W-:Y:S01]  /*5fc0*/  FMUL R20, R20, UR8 ;  /* 0x0000000814147c20 */ /* 0x000fe20008400000 */
[--C-:B------:R-:W-:Y:S01]  /*5fd0*/  SHF.R.U64 R16, R4, UR7, R5.reuse ;  /* 0x0000000704107c19 */ /* 0x100fe20008001205 */
[----:B------:R-:W-:Y:S01]  /*5fe0*/  ULDC.64 UR4, c[0x0][0x620] ;  /* 0x0001880000047ab9 */ /* 0x000fe20000000a00 */
[----:B------:R-:W-:Y:S01]  /*5ff0*/  SHF.R.U32.HI R4, RZ, UR7, R5 ;  /* 0x00000007ff047c19 */ /* 0x000fe20008011605 */
[----:B------:R-:W-:Y:S01]  /*6000*/  ULDC.64 UR6, c[0x0][0x640] ;  /* 0x0001900000067ab9 */ /* 0x000fe20000000a00 */
[----:B------:R-:W-:Y:S01]  /*6010*/  IADD3 R5, P1, RZ, -R16, RZ ;  /* 0x80000010ff057210 */ /* 0x000fe20007f3e0ff */
[----:B------:R-:W0:Y:S01]  /*6020*/  F2I.U32.TRUNC.NTZ R20, R20 ;  /* 0x0000001400147305 */ /* 0x000e22000020f000 */
[----:B------:R-:W3:Y:S03]  /*6030*/  LDC R21, c[0x0][0x148] ;  /* 0x00005200ff157b82 */ /* 0x000ee60000000800 */
[----:B------:R-:W-:Y:S01]  /*6040*/  IMAD.X R4, RZ, RZ, ~R4, P1 ;  /* 0x000000ffff047224 */ /* 0x000fe200008e0e04 */
[----:B------:R-:W-:-:S03]  /*6050*/  ISETP.NE.U32.AND P1, PT, RZ, UR6, PT ;  /* 0x00000006ff007c0c */ /* 0x000fc6000bf25070 */
[----:B------:R-:W-:Y:S01]  /*6060*/  IMAD R4, R4, UR4, RZ ;  /* 0x0000000404047c24 */ /* 0x000fe2000f8e02ff */
[----:B------:R-:W-:-:S03]  /*6070*/  ISETP.NE.AND.EX P1, PT, RZ, UR7, PT, P1 ;  /* 0x00000007ff007c0c */ /* 0x000fc6000bf25310 */
[C---:B------:R-:W-:Y:S01]  /*6080*/  IMAD R11, R5.reuse, UR5, R4 ;  /* 0x00000005050b7c24 */ /* 0x040fe2000f8e0204 */
[----:B------:R-:W-:Y:S01]  /*6090*/  ULDC UR5, c[0x0][0x154] ;  /* 0x0000550000057ab9 */ /* 0x000fe20000000800 */
[----:B------:R-:W-:Y:S01]  /*60a0*/  IMAD.WIDE.U32 R4, R5, UR4, R2 ;  /* 0x0000000405047c25 */ /* 0x000fe2000f8e0002 */
[----:B------:R-:W-:-:S03]  /*60b0*/  ULDC UR4, c[0x0][0x618] ;  /* 0x0001860000047ab9 */ /* 0x000fc60000000800 */
[----:B0-----:R-:W-:Y:S02]  /*60c0*/  IMAD.MOV R10, RZ, RZ, -R20 ;  /* 0x000000ffff0a7224 */ /* 0x001fe400078e0a14 */
[----:B------:R-:W-:Y:S02]  /*60d0*/  IMAD.IADD R5, R5, 0x1, R11 ;  /* 0x0000000105057824 */ /* 0x000fe400078e020b */
[----:B-1----:R-:W-:Y:S01]  /*60e0*/  IMAD R18, R19, R10, R18 ;  /* 0x0000000a13127224 */ /* 0x002fe200078e0212 */
[----:B--2---:R-:W-:Y:S02]  /*60f0*/  I2FP.F32.U32 R10, R6 ;  /* 0x00000006000a7245 */ /* 0x004fe40000201000 */
[--C-:B------:R-:W-:Y:S02]  /*6100*/  SHF.R.U64 R19, R4, UR4, R5.reuse ;  /* 0x0000000404137c19 */ /* 0x100fe40008001205 */
[----:B------:R-:W-:Y:S01]  /*6110*/  SHF.R.U32.HI R4, RZ, UR4, R5 ;  /* 0x00000004ff047c19 */ /* 0x000fe20008011605 */
[----:B------:R-:W-:Y:S01]  /*6120*/  FMUL R10, R10, UR5 ;  /* 0x000000050a0a7c20 */ /* 0x000fe20008400000 */
[----:B------:R-:W-:-:S02]  /*6130*/  ULDC UR4, c[0x0][0x608] ;  /* 0x0001820000047ab9 */ /* 0x000fc40000000800 */
[--C-:B------:R-:W-:Y:S01]  /*6140*/  SHF.R.U64 R22, R19, UR4, R4.reuse ;  /* 0x0000000413167c19 */ /* 0x100fe20008001204 */
[----:B------:R0:W1:Y:S01]  /*6150*/  F2I.U32.TRUNC.NTZ R24, R10 ;  /* 0x0000000a00187305 */ /* 0x000062000020f000 */
[----:B------:R-:W-:Y:S01]  /*6160*/  SHF.R.U32.HI R5, RZ, UR4, R4 ;  /* 0x00000004ff057c19 */ /* 0x000fe20008011604 */
[----:B------:R-:W-:-:S03]  /*6170*/  ULDC UR4, c[0x0][0x658] ;  /* 0x0001960000047ab9 */ /* 0x000fc60000000800 */
[--C-:B------:R-:W-:Y:S02]  /*6180*/  SHF.R.U64 R20, R22, UR4, R5.reuse ;  /* 0x0000000416147c19 */ /* 0x100fe40008001205 */
[----:B------:R-:W-:-:S03]  /*6190*/  SHF.R.U32.HI R23, RZ, UR4, R5 ;  /* 0x00000004ff177c19 */ /* 0x000fc60008011605 */
[----:B------:R-:W-:Y:S02]  /*61a0*/  IMAD.MOV.U32 R4, RZ, RZ, R20 ;  /* 0x000000ffff047224 */ /* 0x000fe400078e0014 */
[----:B------:R-:W-:Y:S01]  /*61b0*/  IMAD.MOV.U32 R5, RZ, RZ, R23 ;  /* 0x000000ffff057224 */ /* 0x000fe200078e0017 */
[----:B0-----:R-:W-:Y:S06]  /*61c0*/  @!P1 BRA `(.L_x_121) ;  /* 0x0000000000289947 */ /* 0x001fec0003800000 */
        /* <DEDUP_REMOVED lines=10> */
.L_x_121:
[----:B------:R-:W-:Y:S01]  /*6270*/  ULDC UR4, c[0x0][0x648] ;  /* 0x0001920000047ab9 */ /* 0x000fe20000000800 */
[----:B------:R-:W-:Y:S01]  /*6280*/  LOP3.LUT R22, R22, UR16, RZ, 0xc0, !PT ;  /* 0x0000001016167c12 */ /* 0x000fe2000f8ec0ff */
[----:B-1----:R-:W-:Y:S01]  /*6290*/  IMAD.MOV R24, RZ, RZ, -R24 ;  /* 0x000000ffff187224 */ /* 0x002fe200078e0a18 */
[----:B------:R-:W-:Y:S01]  /*62a0*/  SHF.R.U64 R5, R4, UR4, R5 ;  /* 0x0000000404057c19 */ /* 0x000fe20008001205 */
[----:B------:R-:W-:Y:S01]  /*62b0*/  ULDC UR4, c[0x0][0x638] ;  /* 0x00018e0000047ab9 */ /* 0x000fe20000000800 */
[----:B------:R-:W-:Y:S01]  /*62c0*/  LOP3.LUT R19, R19, UR15, RZ, 0xc0, !PT ;  /* 0x0000000f13137c12 */ /* 0x000fe2000f8ec0ff */
[----:B---3--:R-:W-:Y:S01]  /*62d0*/  @P4 IMAD R18, R21, R24, R6 ;  /* 0x0000001815124224 */ /* 0x008fe200078e0206 */
[----:B------:R-:W-:Y:S01]  /*62e0*/  ULDC UR5, c[0x0][0x610] ;  /* 0x0001840000057ab9 */ /* 0x000fe20000000800 */
[----:B------:R-:W-:Y:S02]  /*62f0*/  IMAD.MOV R11, RZ, RZ, -R5 ;  /* 0x000000ffff0b7224 */ /* 0x000fe400078e0a05 */
[----:B------:R-:W-:-:S02]  /*6300*/  IMAD R5, R5, UR17, R22 ;  /* 0x0000001105057c24 */ /* 0x000fc4000f8e0216 */
[----:B------:R-:W-:Y:S01]  /*6310*/  IMAD R20, R11, UR4, R20 ;  /* 0x000000040b147c24 */ /* 0x000fe2000f8e0214 */
[----:B------:R-:W-:Y:S01]  /*6320*/  ULDC UR4, c[0x0][0x600] ;  /* 0x0001800000047ab9 */ /* 0x000fe20000000800 */
[----:B------:R-:W-:Y:S02]  /*6330*/  IMAD R18, R5, UR5, R18 ;  /* 0x0000000505127c24 */ /* 0x000fe4000f8e0212 */
[----:B------:R-:W-:Y:S02]  /*6340*/  IMAD R5, R20, UR4, R19 ;  /* 0x0000000414057c24 */ /* 0x000fe4000f8e0213 */
[----:B------:R-:W-:-:S03]  /*6350*/  IMAD.MOV.U32 R10, RZ, RZ, 0x1 ;  /* 0x00000001ff0a7424 */ /* 0x000fc600078e00ff */
[----:B------:R-:W-:Y:S02]  /*6360*/  SEL R4, R5, R18, !P4 ;  /* 0x0000001205047207 */ /* 0x000fe40006000000 */
[----:B------:R-:W-:Y:S01]  /*6370*/  SEL R6, R18, R5, !P4 ;  /* 0x0000000512067207 */ /* 0x000fe20006000000 */
[----:B------:R-:W-:-:S07]  /*6380*/  IMAD.MOV.U32 R5, RZ, RZ, R16 ;  /* 0x000000ffff057224 */ /* 0x000fce00078e0010 */
.L_x_119:
[----:B------:R-:W-:Y:S05]  /*6390*/  BSYNC B1 ;  /* 0x0000000000017941 */ /* 0x000fea0003800000 */
.L_x_118:
[----:B------:R-:W-:-:S13]  /*63a0*/  LOP3.LUT P1, RZ, R10, 0xff, RZ, 0xc0, !PT ;  /* 0x000000ff0aff7812 */ /* 0x000fda000782c0ff */
[----:B------:R-:W-:Y:S05]  /*63b0*/  @P1 BRA `(.L_x_122) ;  /* 0xfffffff400381947 */ /* 0x000fea000383ffff */
[----:B------:R-:W-:Y:S05]  /*63c0*/  BSYNC B0 ;  /* 0x0000000000007941 */ /* 0x000fea0003800000 */
.L_x_110:
[----:B------:R-:W-:-:S03]  /*63d0*/  UMOV UR4, 0xffffffff ;  /* 0xffffffff00047882 */ /* 0x000fc60000000000 */
[----:B------:R-:W-:Y:S05]  /*63e0*/  BRA.DIV UR4, `(.L_x_123) ;  /* 0x0000000604707947 */ /* 0x000fea000b800000 */
[----:B------:R-:W-:-:S13]  /*63f0*/  ELECT P0, URZ, PT ;  /* 0x00000000003f782f */ /* 0x000fda0003800000 */
.L_x_140:
[----:B------:R-:W-:Y:S04]  /*6400*/  BSSY B0, `(.L_x_124) ;  /* 0x0000034000007945 */ /* 0x000fe80003800000 */
[----:B------:R-:W-:Y:S05]  /*6410*/  @!P0 BRA `(.L_x_125) ;  /* 0x0000000000c88947 */ /* 0x000fea0003800000 */
[----:B------:R-:W-:-:S04]  /*6420*/  LOP3.LUT R7, R7, 0x2, RZ, 0xfc, !PT ;  /* 0x0000000207077812 */ /* 0x000fc800078efcff */
[----:B------:R-:W-:-:S13]  /*6430*/  ISETP.NE.AND P0, PT, R7, 0x3, PT ;  /* 0x000000030700780c */ /* 0x000fda0003f05270 */
[----:B------:R-:W-:Y:S05]  /*6440*/  @!P0 BRA `(.L_x_126) ;  /* 0x0000000000048947 */ /* 0x000fea0003800000 */
[----:B------:R-:W-:Y:S01]  /*6450*/  BPT.TRAP 0x1 ;  /* 0x000000040000795c */ /* 0x000fe20000300000 */
.L_x_126:
[----:B------:R-:W0:Y:S01]  /*6460*/  S2R R3, SR_CgaCtaId ;  /* 0x0000000000037919 */ /* 0x000e220000008800 */
[----:B------:R-:W-:Y:S02]  /*6470*/  MOV R0, 0x400 ;  /* 0x0000040000007802 */ /* 0x000fe40000000f00 */
[----:B------:R-:W-:Y:S02]  /*6480*/  SHF.L.U32 R2, R12, 0x1f, RZ ;  /* 0x0000001f0c027819 */ /* 0x000fe400000006ff */
[----:B0-----:R-:W-:-:S05]  /*6490*/  LEA R0, R3, R0, 0x18 ;  /* 0x0000000003007211 */ /* 0x001fca00078ec0ff */
[----:B------:R-:W-:-:S04]  /*64a0*/  VIADD R0, R0, 0x28 ;  /* 0x0000002800007836 */ /* 0x000fc80000000000 */
[C---:B------:R-:W-:Y:S02]  /*64b0*/  IMAD R5, R13.reuse, 0x8, R0 ;  /* 0x000000080d057824 */ /* 0x040fe400078e0200 */
[----:B------:R-:W-:Y:S02]  /*64c0*/  VIADD R13, R13, 0x1 ;  /* 0x000000010d0d7836 */ /* 0x000fe40000000000 */
[----:B------:R-:W0:Y:S03]  /*64d0*/  SYNCS.PHASECHK.TRANS64.TRYWAIT P0, [R5+URZ], R2 ;  /* 0x00000002050075a7 */ /* 0x000e26000800017f */
[----:B------:R-:W-:-:S04]  /*64e0*/  ISETP.NE.AND P1, PT, R13, 0x5, PT ;  /* 0x000000050d00780c */ /* 0x000fc80003f25270 */
[----:B------:R-:W-:Y:S02]  /*64f0*/  SEL R3, RZ, 0x1, P1 ;  /* 0x00000001ff037807 */ /* 0x000fe40000800000 */
[----:B------:R-:W-:Y:S02]  /*6500*/  SEL R13, R13, RZ, P1 ;  /* 0x000000ff0d0d7207 */ /* 0x000fe40000800000 */
[----:B------:R-:W-:-:S03]  /*6510*/  LOP3.LUT R12, R12, R3, RZ, 0x3c, !PT ;  /* 0x000000030c0c7212 */ /* 0x000fc600078e3cff */
[----:B------:R-:W-:Y:S01]  /*6520*/  IMAD R7, R13, 0x8, R0 ;  /* 0x000000080d077824 */ /* 0x000fe200078e0200 */
[----:B------:R-:W-:Y:S01]  /*6530*/  SHF.L.U32 R4, R12, 0x1f, RZ ;  /* 0x0000001f0c047819 */ /* 0x000fe200000006ff */
[----:B0-----:R-:W-:Y:S06]  /*6540*/  @!P0 BRA `(.L_x_127) ;  /* 0x00000004003c8947 */ /* 0x001fec0003800000 */
.L_x_141:
[----:B------:R-:W1:Y:S01]  /*6550*/  SYNCS.PHASECHK.TRANS64.TRYWAIT P0, [R7+URZ], R4 ;  /* 0x00000004070075a7 */ /* 0x000e62000800017f */
[----:B0-----:R-:W-:-:S05]  /*6560*/  VIADD R2, R13, 0x1 ;  /* 0x000000010d027836 */ /* 0x001fca0000000000 */
[----:B------:R-:W-:-:S04]  /*6570*/  ISETP.NE.AND P1, PT, R2, 0x5, PT ;  /* 0x000000050200780c */ /* 0x000fc80003f25270 */
[----:B------:R-:W-:Y:S02]  /*6580*/  SEL R3, RZ, 0x1, P1 ;  /* 0x00000001ff037807 */ /* 0x000fe40000800000 */
[----:B------:R-:W-:Y:S02]  /*6590*/  SEL R9, R2, RZ, P1 ;  /* 0x000000ff02097207 */ /* 0x000fe40000800000 */
[----:B------:R-:W-:-:S03]  /*65a0*/  LOP3.LUT R12, R12, R3, RZ, 0x3c, !PT ;  /* 0x000000030c0c7212 */ /* 0x000fc600078e3cff */
[----:B------:R-:W-:Y:S01]  /*65b0*/  IMAD R8, R9, 0x8, R0 ;  /* 0x0000000809087824 */ /* 0x000fe200078e0200 */
[----:B------:R-:W-:Y:S01]  /*65c0*/  SHF.L.U32 R5, R12, 0x1f, RZ ;  /* 0x0000001f0c057819 */ /* 0x000fe200000006ff */
[----:B-1----:R-:W-:Y:S06]  /*65d0*/  @!P0 BRA `(.L_x_128) ;  /* 0x00000004002c8947 */ /* 0x002fec0003800000 */
.L_x_142:
[----:B------:R-:W1:Y:S01]  /*65e0*/  SYNCS.PHASECHK.TRANS64.TRYWAIT P0, [R8+URZ], R5 ;  /* 0x00000005080075a7 */ /* 0x000e62000800017f */
[----:B------:R-:W-:-:S05]  /*65f0*/  VIADD R2, R9, 0x1 ;  /* 0x0000000109027836 */ /* 0x000fca0000000000 */
[----:B------:R-:W-:-:S04]  /*6600*/  ISETP.NE.AND P1, PT, R2, 0x5, PT ;  /* 0x000000050200780c */ /* 0x000fc80003f25270 */
[----:B------:R-:W-:Y:S02]  /*6610*/  SEL R3, RZ, 0x1, P1 ;  /* 0x00000001ff037807 */ /* 0x000fe40000800000 */
[----:B0-----:R-:W-:Y:S02]  /*6620*/  SEL R7, R2, RZ, P1 ;  /* 0x000000ff02077207 */ /* 0x001fe40000800000 */
[----:B------:R-:W-:-:S03]  /*6630*/  LOP3.LUT R9, R12, R3, RZ, 0x3c, !PT ;  /* 0x000000030c097212 */ /* 0x000fc600078e3cff */
[----:B------:R-:W-:Y:S01]  /*6640*/  IMAD R11, R7, 0x8, R0 ;  /* 0x00000008070b7824 */ /* 0x000fe200078e0200 */
[----:B------:R-:W-:Y:S01]  /*6650*/  SHF.L.U32 R6, R9, 0x1f, RZ ;  /* 0x0000001f09067819 */ /* 0x000fe200000006ff */
[----:B-1----:R-:W-:Y:S06]  /*6660*/  @!P0 BRA `(.L_x_129) ;  /* 0x00000004001c8947 */ /* 0x002fec0003800000 */
.L_x_143:
[----:B------:R-:W1:Y:S01]  /*6670*/  SYNCS.PHASECHK.TRANS64.TRYWAIT P0, [R11+URZ], R6 ;  /* 0x000000060b0075a7 */ /* 0x000e62000800017f */
[----:B------:R-:W-:-:S05]  /*6680*/  VIADD R2, R7, 0x1 ;  /* 0x0000000107027836 */ /* 0x000fca0000000000 */
[----:B------:R-:W-:-:S04]  /*6690*/  ISETP.NE.AND P1, PT, R2, 0x5, PT ;  /* 0x000000050200780c */ /* 0x000fc80003f25270 */
[----:B------:R-:W-:Y:S02]  /*66a0*/  SEL R4, RZ, 0x1, P1 ;  /* 0x00000001ff047807 */ /* 0x000fe40000800000 */
[----:B------:R-:W-:Y:S02]  /*66b0*/  SEL R3, R2, RZ, P1 ;  /* 0x000000ff02037207 */ /* 0x000fe40000800000 */
[----:B------:R-:W-:Y:S01]  /*66c0*/  LOP3.LUT R4, R9, R4, RZ, 0x3c, !PT ;  /* 0x0000000409047212 */ /* 0x000fe200078e3cff */
[----:B-1----:R-:W-:Y:S06]  /*66d0*/  @!P0 BRA `(.L_x_130) ;  /* 0x0000000400148947 */ /* 0x002fec0003800000 */
.L_x_144:
[----:B------:R-:W-:Y:S01]  /*66e0*/  IMAD R3, R3, 0x8, R0 ;  /* 0x0000000803037824 */ /* 0x000fe200078e0200 */
[----:B------:R-:W-:-:S07]  /*66f0*/  SHF.L.U32 R0, R4, 0x1f, RZ ;  /* 0x0000001f04007819 */ /* 0x000fce00000006ff */
.L_x_131:
[----:B--2---:R2:W3:Y:S02]  /*6700*/  SYNCS.PHASECHK.TRANS64.TRYWAIT P0, [R3+URZ], R0 ;  /* 0x00000000030075a7 */ /* 0x0044e4000800017f */
[----:B---3--:R-:W-:Y:S05]  /*6710*/  @!P0 NANOSLEEP.SYNCS 0x989680 ;  /* 0x009896800000895d */ /* 0x008fea0003900000 */
[----:B------:R-:W3:Y:S02]  /*6720*/  @!P0 SYNCS.PHASECHK.TRANS64 P0, [R3+URZ], R0 ;  /* 0x00000000030085a7 */ /* 0x000ee4000800007f */
[----:B---3--:R-:W-:Y:S05]  /*6730*/  @!P0 BRA `(.L_x_131) ;  /* 0xfffffffc00f08947 */ /* 0x008fea000383ffff */
.L_x_125:
[----:B------:R-:W-:Y:S05]  /*6740*/  BSYNC B0 ;  /* 0x0000000000007941 */ /* 0x000fea0003800000 */
.L_x_124:
[----:B------:R-:W-:Y:S05]  /*6750*/  EXIT ;  /* 0x000000000000794d */ /* 0x000fea0003800000 */
.L_x_19:
[----:B0-----:R-:W-:-:S04]  /*6760*/  IMAD.U32 R15, RZ, RZ, UR15 ;  /* 0x0000000fff0f7e24 */ /* 0x001fc8000f8e00ff */
[----:B------:R0:W1:Y:S03]  /*6770*/  SYNCS.PHASECHK.TRANS64.TRYWAIT P1, [R15+URZ+-0x8], R14 ;  /* 0xfffff80e0f0075a7 */ /* 0x000066000802017f */
[----:B-1----:R-:W-:Y:S05]  /*6780*/  @!P1 NANOSLEEP.SYNCS 0x989680 ;  /* 0x009896800000995d */ /* 0x002fea0003900000 */
[----:B------:R-:W1:Y:S02]  /*6790*/  @!P1 SYNCS.PHASECHK.TRANS64 P1, [R15+URZ+-0x8], R14 ;  /* 0xfffff80e0f0095a7 */ /* 0x000e64000802007f */
[----:B-1----:R-:W-:Y:S05]  /*67a0*/  @!P1 BRA `(.L_x_19) ;  /* 0xfffffffc00ec9947 */ /* 0x002fea000383ffff */
[----:B------:R-:W-:Y:S05]  /*67b0*/  BRA `(.L_x_132) ;  /* 0xffffffac00bc7947 */ /* 0x000fea000383ffff */
.L_x_24:
[----:B-1----:R-:W-:-:S04]  /*67c0*/  IMAD.U32 R15, RZ, RZ, UR6 ;  /* 0x00000006ff0f7e24 */ /* 0x002fc8000f8e00ff */
[----:B------:R1:W3:Y:S03]  /*67d0*/  SYNCS.PHASECHK.TRANS64.TRYWAIT P1, [R15+URZ], R14 ;  /* 0x0000000e0f0075a7 */ /* 0x0002e6000802017f */
[----:B---3--:R-:W-:Y:S05]  /*67e0*/  @!P1 NANOSLEEP.SYNCS 0x989680 ;  /* 0x009896800000995d */ /* 0x008fea0003900000 */
[----:B------:R-:W3:Y:S02]  /*67f0*/  @!P1 SYNCS.PHASECHK.TRANS64 P1, [R15+URZ], R14 ;  /* 0x0000000e0f0095a7 */ /* 0x000ee4000802007f */
[----:B---3--:R-:W-:Y:S05]  /*6800*/  @!P1 BRA `(.L_x_24) ;  /* 0xfffffffc00ec9947 */ /* 0x008fea000383ffff */
[----:B------:R-:W-:Y:S05]  /*6810*/  BRA `(.L_x_23) ;  /* 0xffffffb000687947 */ /* 0x000fea000383ffff */
.L_x_30:
[----:B-1----:R-:W-:-:S04]  /*6820*/  IMAD.U32 R19, RZ, RZ, UR9 ;  /* 0x00000009ff137e24 */ /* 0x002fc8000f8e00ff */
[----:B------:R1:W3:Y:S03]  /*6830*/  SYNCS.PHASECHK.TRANS64.TRYWAIT P1, [R19+URZ], R18 ;  /* 0x00000012130075a7 */ /* 0x0002e6000802017f */
[----:B---3--:R-:W-:Y:S05]  /*6840*/  @!P1 NANOSLEEP.SYNCS 0x989680 ;  /* 0x009896800000995d */ /* 0x008fea0003900000 */
[----:B------:R-:W3:Y:S02]  /*6850*/  @!P1 SYNCS.PHASECHK.TRANS64 P1, [R19+URZ], R18 ;  /* 0x00000012130095a7 */ /* 0x000ee4000802007f */
[----:B---3--:R-:W-:Y:S05]  /*6860*/  @!P1 BRA `(.L_x_30) ;  /* 0xfffffffc00ec9947 */ /* 0x008fea000383ffff */
[----:B------:R-:W-:Y:S05]  /*6870*/  BRA `(.L_x_29) ;  /* 0xffffffb400c07947 */ /* 0x000fea000383ffff */
.L_x_38:
[----:B01----:R-:W-:-:S04]  /*6880*/  IMAD.U32 R15, RZ, RZ, UR15 ;  /* 0x0000000fff0f7e24 */ /* 0x003fc8000f8e00ff */
[----:B------:R0:W1:Y:S03]  /*6890*/  SYNCS.PHASECHK.TRANS64.TRYWAIT P1, [R15+URZ+0x8], R14 ;  /* 0x0000080e0f0075a7 */ /* 0x000066000802017f */
[----:B-1----:R-:W-:Y:S05]  /*68a0*/  @!P1 NANOSLEEP.SYNCS 0x989680 ;  /* 0x009896800000995d */ /* 0x002fea0003900000 */
[----:B------:R-:W1:Y:S02]  /*68b0*/  @!P1 SYNCS.PHASECHK.TRANS64 P1, [R15+URZ+0x8], R14 ;  /* 0x0000080e0f0095a7 */ /* 0x000e64000802007f */
[----:B-1----:R-:W-:Y:S05]  /*68c0*/  @!P1 BRA `(.L_x_38) ;  /* 0xfffffffc00ec9947 */ /* 0x002fea000383ffff */
[----:B------:R-:W-:Y:S05]  /*68d0*/  BRA `(.L_x_133) ;  /* 0xffffffc000047947 */ /* 0x000fea000383ffff */
.L_x_111:
[----:B------:R-:W-:Y:S01]  /*68e0*/  BSSY B1, `(.L_x_134) ;  /* 0x0000006000017945 */ /* 0x000fe20003800000 */
[----:B------:R-:W-:-:S07]  /*68f0*/  IMAD.MOV.U32 R10, RZ, RZ, -0x1 ;  /* 0xffffffffff0a7424 */ /* 0x000fce00078e00ff */
[----:B------:R-:W-:Y:S05]  /*6900*/  WARPSYNC.COLLECTIVE R10, `(.L_x_135) ;  /* 0x000000000a0c7348 */ /* 0x000fea0003c00000 */
[----:B------:R-:W-:Y:S02]  /*6910*/  ELECT P1, UR62, PT ;  /* 0x00000000003e782f */ /* 0x000fe40003820000 */
[----:B------:R-:W-:Y:S01]  /*6920*/  MOV R10, UR62 ;  /* 0x0000003e000a7c02 */ /* 0x000fe20008000f00 */
[----:B------:R-:W-:Y:S10]  /*6930*/  ENDCOLLECTIVE ;  /* 0x000000000000791b */ /* 0x000ff40003800000 */
.L_x_135:
[----:B------:R-:W-:Y:S05]  /*6940*/  BSYNC B1 ;  /* 0x0000000000017941 */ /* 0x000fea0003800000 */
.L_x_134:
[----:B------:R-:W-:Y:S05]  /*6950*/  BRA `(.L_x_136) ;  /* 0xffffffec00dc7947 */ /* 0x000fea000383ffff */
.L_x_114:
[----:B0-----:R0:W1:Y:S02]  /*6960*/  SYNCS.PHASECHK.TRANS64.TRYWAIT P1, [R19+URZ+0x28], R10 ;  /* 0x0000280a130075a7 */ /* 0x001064000802017f */
[----:B-1----:R-:W-:Y:S05]  /*6970*/  @!P1 NANOSLEEP.SYNCS 0x989680 ;  /* 0x009896800000995d */ /* 0x002fea0003900000 */
[----:B------:R-:W1:Y:S02]  /*6980*/  @!P1 SYNCS.PHASECHK.TRANS64 P1, [R19+URZ+0x28], R10 ;  /* 0x0000280a130095a7 */ /* 0x000e64000802007f */
[----:B-1----:R-:W-:Y:S05]  /*6990*/  @!P1 BRA `(.L_x_114) ;  /* 0xfffffffc00f09947 */ /* 0x002fea000383ffff */
[----:B------:R-:W-:Y:S05]  /*69a0*/  BRA `(.L_x_137) ;  /* 0xfffffff000187947 */ /* 0x000fea000383ffff */
.L_x_123:
[----:B------:R-:W-:Y:S01]  /*69b0*/  BSSY B0, `(.L_x_138) ;  /* 0x0000006000007945 */ /* 0x000fe20003800000 */
[----:B------:R-:W-:-:S07]  /*69c0*/  IMAD.MOV.U32 R10, RZ, RZ, -0x1 ;  /* 0xffffffffff0a7424 */ /* 0x000fce00078e00ff */
[----:B------:R-:W-:Y:S05]  /*69d0*/  WARPSYNC.COLLECTIVE R10, `(.L_x_139) ;  /* 0x000000000a0c7348 */ /* 0x000fea0003c00000 */
[----:B------:R-:W-:Y:S02]  /*69e0*/  ELECT P1, UR62, PT ;  /* 0x00000000003e782f */ /* 0x000fe40003820000 */
[----:B------:R-:W-:Y:S01]  /*69f0*/  MOV R10, UR62 ;  /* 0x0000003e000a7c02 */ /* 0x000fe20008000f00 */
[----:B------:R-:W-:Y:S10]  /*6a00*/  ENDCOLLECTIVE ;  /* 0x000000000000791b */ /* 0x000ff40003800000 */
.L_x_139:
[----:B------:R-:W-:Y:S05]  /*6a10*/  BSYNC B0 ;  /* 0x0000000000007941 */ /* 0x000fea0003800000 */
.L_x_138:
[----:B------:R-:W-:Y:S01]  /*6a20*/  PLOP3.LUT P0, PT, P1, PT, PT, 0x80, 0x0 ;  /* 0x000000000000781c */ /* 0x000fe20000f0f070 */
[----:B------:R-:W-:-:S12]  /*6a30*/  BRA `(.L_x_140) ;  /* 0xfffffff800707947 */ /* 0x000fd8000383ffff */
.L_x_127:
[----:B0-----:R0:W1:Y:S02]  /*6a40*/  SYNCS.PHASECHK.TRANS64.TRYWAIT P0, [R5+URZ], R2 ;  /* 0x00000002050075a7 */ /* 0x001064000800017f */
[----:B-1----:R-:W-:Y:S05]  /*6a50*/  @!P0 NANOSLEEP.SYNCS 0x989680 ;  /* 0x009896800000895d */ /* 0x002fea0003900000 */
[----:B------:R-:W1:Y:S02]  /*6a60*/  @!P0 SYNCS.PHASECHK.TRANS64 P0, [R5+URZ], R2 ;  /* 0x00000002050085a7 */ /* 0x000e64000800007f */
[----:B-1----:R-:W-:Y:S05]  /*6a70*/  @!P0 BRA `(.L_x_127) ;  /* 0xfffffffc00f08947 */ /* 0x002fea000383ffff */
[----:B------:R-:W-:Y:S05]  /*6a80*/  BRA `(.L_x_141) ;  /* 0xfffffff800b07947 */ /* 0x000fea000383ffff */
.L_x_128:
[----:B0-----:R0:W1:Y:S02]  /*6a90*/  SYNCS.PHASECHK.TRANS64.TRYWAIT P0, [R7+URZ], R4 ;  /* 0x00000004070075a7 */ /* 0x001064000800017f */
[----:B-1----:R-:W-:Y:S05]  /*6aa0*/  @!P0 NANOSLEEP.SYNCS 0x989680 ;  /* 0x009896800000895d */ /* 0x002fea0003900000 */
[----:B------:R-:W1:Y:S02]  /*6ab0*/  @!P0 SYNCS.PHASECHK.TRANS64 P0, [R7+URZ], R4 ;  /* 0x00000004070085a7 */ /* 0x000e64000800007f */
[----:B-1----:R-:W-:Y:S05]  /*6ac0*/  @!P0 BRA `(.L_x_128) ;  /* 0xfffffffc00f08947 */ /* 0x002fea000383ffff */
[----:B------:R-:W-:Y:S05]  /*6ad0*/  BRA `(.L_x_142) ;  /* 0xfffffff800c07947 */ /* 0x000fea000383ffff */
.L_x_129:
[----:B0-----:R0:W1:Y:S02]  /*6ae0*/  SYNCS.PHASECHK.TRANS64.TRYWAIT P0, [R8+URZ], R5 ;  /* 0x00000005080075a7 */ /* 0x001064000800017f */
[----:B-1----:R-:W-:Y:S05]  /*6af0*/  @!P0 NANOSLEEP.SYNCS 0x989680 ;  /* 0x009896800000895d */ /* 0x002fea0003900000 */
[----:B------:R-:W1:Y:S02]  /*6b00*/  @!P0 SYNCS.PHASECHK.TRANS64 P0, [R8+URZ], R5 ;  /* 0x00000005080085a7 */ /* 0x000e64000800007f */
[----:B-1----:R-:W-:Y:S05]  /*6b10*/  @!P0 BRA `(.L_x_129) ;  /* 0xfffffffc00f08947 */ /* 0x002fea000383ffff */
[----:B------:R-:W-:Y:S05]  /*6b20*/  BRA `(.L_x_143) ;  /* 0xfffffff800d07947 */ /* 0x000fea000383ffff */
.L_x_130:
[----:B-1----:R1:W2:Y:S02]  /*6b30*/  SYNCS.PHASECHK.TRANS64.TRYWAIT P0, [R11+URZ], R6 ;  /* 0x000000060b0075a7 */ /* 0x0022a4000800017f */
[----:B--2---:R-:W-:Y:S05]  /*6b40*/  @!P0 NANOSLEEP.SYNCS 0x989680 ;  /* 0x009896800000895d */ /* 0x004fea0003900000 */
[----:B------:R-:W2:Y:S02]  /*6b50*/  @!P0 SYNCS.PHASECHK.TRANS64 P0, [R11+URZ], R6 ;  /* 0x000000060b0085a7 */ /* 0x000ea4000800007f */
[----:B--2---:R-:W-:Y:S05]  /*6b60*/  @!P0 BRA `(.L_x_130) ;  /* 0xfffffffc00f08947 */ /* 0x004fea000383ffff */
[----:B------:R-:W-:Y:S05]  /*6b70*/  BRA `(.L_x_144) ;  /* 0xfffffff800d87947 */ /* 0x000fea000383ffff */
.L_x_145:
[----:B------:R-:W-:-:S00]  /*6b80*/  BRA `(.L_x_145) ;  /* 0xfffffffc00fc7947 */ /* 0x000fc0000383ffff */
[----:B------:R-:W-:-:S00]  /*6b90*/  NOP ;  /* 0x0000000000007918 */ /* 0x000fc00000000000 */
        /* <DEDUP_REMOVED lines=14> */
.L_x_146:


//--------------------- .nv.shared._ZN7cutlass13device_kernelINS_4gemm6kernel13GemmUniversalIN4cute5tupleIJiiiiEEENS1_10collective13CollectiveMmaINS1_37MainloopSm90TmaGmmaWarpSpecializedFP8ILi5ENS5_IJNS4_1CILi1EEENSA_ILi2EEESB_EEENS1_32KernelTmaWarpSpecializedPingpongEEENS5_IJNSA_ILi64EEESG_SG_EEENS_12float_e5m2_tENS5_IJlSB_lEEESI_SJ_NS4_8TiledMMAINS4_8MMA_AtomIJNS4_4SM904GMMA30MMA_64x64x32_F32E5M2E5M2_SS_TNILNSN_7ScaleInE1ELSP_1EEEEEENS4_6LayoutINS5_IJSB_SB_SB_EEENS5_IJNSA_ILi0EEESU_SU_EEEEENS5_IJNS4_10UnderscoreESX_SX_EEEEENS4_23SM90_TMA_LOAD_MULTICASTENS4_14ComposedLayoutINS4_7SwizzleILi2ELi4ELi3EEENS4_18smem_ptr_flag_bitsILi8EEENSS_INS5_IJNSA_ILi8EEESG_EEENS5_IJSG_SB_EEEEEEEvNS4_8identityENS4_13SM90_TMA_LOADES1A_vS1B_EENS_8epilogue10collective6detail29Sm90TmaWarpSpecializedAdapterINS1F_15DefaultEpilogueISI_SJ_SJ_NS1E_6thread17LinearCombinationISI_Li1EffLNS1J_9ScaleType4KindE0ELNS_15FloatRoundStyleE2ESI_EENS1_15EpilogueDefaultEEEEEvvEEEEvNT_6ParamsE --------------------------
	.section	.nv.shared._ZN7cutlass13device_kernelINS_4gemm6kernel13GemmUniversalIN4cute5tupleIJiiiiEEENS1_10collective13CollectiveMmaINS1_37MainloopSm90TmaGmmaWarpSpecializedFP8ILi5ENS5_IJNS4_1CILi1EEENSA_ILi2EEESB_EEENS1_32KernelTmaWarpSpecializedPingpongEEENS5_IJNSA_ILi64EEESG_SG_EEENS_12float_e5m2_tENS5_IJlSB_lEEESI_SJ_NS4_8TiledMMAINS4_8MMA_AtomIJNS4_4SM904GMMA30MMA_64x64x32_F32E5M2E5M2_SS_TNILNSN_7ScaleInE1ELSP_1EEEEEENS4_6LayoutINS5_IJSB_SB_SB_EEENS5_IJNSA_ILi0EEESU_SU_EEEEENS5_IJNS4_10UnderscoreESX_SX_EEEEENS4_23SM90_TMA_LOAD_MULTICASTENS4_14ComposedLayoutINS4_7SwizzleILi2ELi4ELi3EEENS4_18smem_ptr_flag_bitsILi8EEENSS_INS5_IJNSA_ILi8EEESG_EEENS5_IJSG_SB_EEEEEEEvNS4_8identityENS4_13SM90_TMA_LOADES1A_vS1B_EENS_8epilogue10collective6detail29Sm90TmaWarpSpecializedAdapterINS1F_15DefaultEpilogueISI_SJ_SJ_NS1E_6thread17LinearCombinationISI_Li1EffLNS1J_9ScaleType4KindE0ELNS_15FloatRoundStyleE2ESI_EENS1_15EpilogueDefaultEEEEEvvEEEEvNT_6ParamsE,"aw",@nobits
	.sectionflags	@""
	.align	16
	.zero		1024


//--------------------- .nv.shared.reserved.0     --------------------------
	.section	.nv.shared.reserved.0,"aw",@nobits
	.weak		__nv_reservedSMEM_offset_0_alias
	.size		__nv_reservedSMEM_offset_0_alias, 0, 0
	.other		__nv_reservedSMEM_offset_0_alias,@"STO_CUDA_RESERVED_SHARED STV_DEFAULT"
__nv_reservedSMEM_offset_0_alias:
	.zero		0


//--------------------- .nv.global                --------------------------
	.section	.nv.global,"aw",@nobits
.nv.global:
	.type		_ZN39_INTERNAL_3677c1b5_4_k_cu_5ea2ceaa_47014cute1_E,@object
	.size		_ZN39_INTERNAL_3677c1b5_4_k_cu_5ea2ceaa_47014cute1_E,(_ZN39_INTERNAL_3677c1b5_4_k_cu_5ea2ceaa_47014cuda3std3__45__cpo6cbeginE - _ZN39_INTERNAL_3677c1b5_4_k_cu_5ea2ceaa_47014cute1_E)
_ZN39_INTERNAL_3677c1b5_4_k_cu_5ea2ceaa_47014cute1_E:
	.zero		1
	.type		_ZN39_INTERNAL_3677c1b5_4_k_cu_5ea2ceaa_47014cuda3std3__45__cpo6cbeginE,@object
	.size		_ZN39_INTERNAL_3677c1b5_4_k_cu_5ea2ceaa_47014cuda3std3__45__cpo6cbeginE,(_ZN39_INTERNAL_3677c1b5_4_k_cu_5ea2ceaa_47014cuda3std3__48in_placeE - _ZN39_INTERNAL_3677c1b5_4_k_cu_5ea2ceaa_47014cuda3std3__45__cpo6cbeginE)
_ZN39_INTERNAL_3677c1b5_4_k_cu_5ea2ceaa_47014cuda3std3__45__cpo6cbeginE:
	.zero		1
	.type		_ZN39_INTERNAL_3677c1b5_4_k_cu_5ea2ceaa_47014cuda3std3__48in_placeE,@object
	.size		_ZN39_INTERNAL_3677c1b5_4_k_cu_5ea2ceaa_47014cuda3std3__48in_placeE,(_ZN39_INTERNAL_3677c1b5_4_k_cu_5ea2ceaa_47014cuda3std6ranges3__45__cpo9iter_moveE - _ZN39_INTERNAL_3677c1b5_4_k_cu_5ea2ceaa_47014cuda3std3__48in_placeE)
_ZN39_INTERNAL_3677c1b5_4_k_cu_5ea2ceaa_47014cuda3std3__48in_placeE:
	.zero		1
	.type		_ZN39_INTERNAL_3677c1b5_4_k_cu_5ea2ceaa_47014cuda3std6ranges3__45__cpo9iter_moveE,@object
	.size		_ZN39_INTERNAL_3677c1b5_4_k_cu_5ea2ceaa_47014cuda3std6ranges3__45__cpo9iter_moveE,(_ZN39_INTERNAL_3677c1b5_4_k_cu_5ea2ceaa_47014cuda3std3__45__cpo5beginE - _ZN39_INTERNAL_3677c1b5_4_k_cu_5ea2ceaa_47014cuda3std6ranges3__45__cpo9iter_moveE)
_ZN39_INTERNAL_3677c1b5_4_k_cu_5ea2ceaa_47014cuda3std6ranges3__45__cpo9iter_moveE:
	.zero		1
	.type		_ZN39_INTERNAL_3677c1b5_4_k_cu_5ea2ceaa_47014cuda3std3__45__cpo5beginE,@object
	.size		_ZN39_INTERNAL_3677c1b5_4_k_cu_5ea2ceaa_47014cuda3std3__45__cpo5beginE,(_ZN39_INTERNAL_3677c1b5_4_k_cu_5ea2ceaa_47014cuda3std3__441_GLOBAL__N__3677c1b5_4_k_cu_5ea2ceaa_47016ignoreE - _ZN39_INTERNAL_3677c1b5_4_k_cu_5ea2ceaa_47014cuda3std3__45__cpo5beginE)
_ZN39_INTERNAL_3677c1b5_4_k_cu_5ea2ceaa_47014cuda3std3__45__cpo5beginE:
	.zero		1
	.type		_ZN39_INTERNAL_3677c1b5_4_k_cu_5ea2ceaa_47014cuda3std3__441_GLOBAL__N__3677c1b5_4_k_cu_5ea2ceaa_47016ignoreE,@object
	.size		_ZN39_INTERNAL_3677c1b5_4_k_cu_5ea2ceaa_47014cuda3std3__441_GLOBAL__N__3677c1b5_4_k_cu_5ea2ceaa_47016ignoreE,(_ZN39_INTERNAL_3677c1b5_4_k_cu_5ea2ceaa_47014cute7productE - _ZN39_INTERNAL_3677c1b5_4_k_cu_5ea2ceaa_47014cuda3std3__441_GLOBAL__N__3677c1b5_4_k_cu_5ea2ceaa_47016ignoreE)
_ZN39_INTERNAL_3677c1b5_4_k_cu_5ea2ceaa_47014cuda3std3__441_GLOBAL__N__3677c1b5_4_k_cu_5ea2ceaa_47016ignoreE:
	.zero		1
	.type		_ZN39_INTERNAL_3677c1b5_4_k_cu_5ea2ceaa_47014cute7productE,@object
	.size		_ZN39_INTERNAL_3677c1b5_4_k_cu_5ea2ceaa_47014cute7productE,(_ZN39_INTERNAL_3677c1b5_4_k_cu_5ea2ceaa_47014cuda3std3__45__cpo3endE - _ZN39_INTERNAL_3677c1b5_4_k_cu_5ea2ceaa_47014cute7productE)
_ZN39_INTERNAL_3677c1b5_4_k_cu_5ea2ceaa_47014cute7productE:
	.zero		1
	.type		_ZN39_INTERNAL_3677c1b5_4_k_cu_5ea2ceaa_47014cuda3std3__45__cpo3endE,@object
	.size		_ZN39_INTERNAL_3677c1b5_4_k_cu_5ea2ceaa_47014cuda3std3__45__cpo3endE,(_ZN39_INTERNAL_3677c1b5_4_k_cu_5ea2ceaa_47014cuda3std3__419piecewise_constructE - _ZN39_INTERNAL_3677c1b5_4_k_cu_5ea2ceaa_47014cuda3std3__45__cpo3endE)
_ZN39_INTERNAL_3677c1b5_4_k_cu_5ea2ceaa_47014cuda3std3__45__cpo3endE:
	.zero		1
	.type		_ZN39_INTERNAL_3677c1b5_4_k_cu_5ea2ceaa_47014cuda3std3__419piecewise_constructE,@object
	.size		_ZN39_INTERNAL_3677c1b5_4_k_cu_5ea2ceaa_47014cuda3std3__419piecewise_constructE,(_ZN39_INTERNAL_3677c1b5_4_k_cu_5ea2ceaa_47014cuda3std3__45__cpo4cendE - _ZN39_INTERNAL_3677c1b5_4_k_cu_5ea2ceaa_47014cuda3std3__419piecewise_constructE)
_ZN39_INTERNAL_3677c1b5_4_k_cu_5ea2ceaa_47014cuda3std3__419piecewise_constructE:
	.zero		1
	.type		_ZN39_INTERNAL_3677c1b5_4_k_cu_5ea2ceaa_47014cuda3std3__45__cpo4cendE,@object
	.size		_ZN39_INTERNAL_3677c1b5_4_k_cu_5ea2ceaa_47014cuda3std3__45__cpo4cendE,(_ZN39_INTERNAL_3677c1b5_4_k_cu_5ea2ceaa_47014cuda3std6ranges3__45__cpo4swapE - _ZN39_INTERNAL_3677c1b5_4_k_cu_5ea2ceaa_47014cuda3std3__45__cpo4cendE)
_ZN39_INTERNAL_3677c1b5_4_k_cu_5ea2ceaa_47014cuda3std3__45__cpo4cendE:
	.zero		1
	.type		_ZN39_INTERNAL_3677c1b5_4_k_cu_5ea2ceaa_47014cuda3std6ranges3__45__cpo4swapE,@object
	.size		_ZN39_INTERNAL_3677c1b5_4_k_cu_5ea2ceaa_47014cuda3std6ranges3__45__cpo4swapE,(.L_7 - _ZN39_INTERNAL_3677c1b5_4_k_cu_5ea2ceaa_47014cuda3std6ranges3__45__cpo4swapE)
_ZN39_INTERNAL_3677c1b5_4_k_cu_5ea2ceaa_47014cuda3std6ranges3__45__cpo4swapE:
	.zero		1
.L_7:


//--------------------- .nv.constant0._ZN7cutlass13device_kernelINS_4gemm6kernel13GemmUniversalIN4cute5tupleIJiiiiEEENS1_10collective13CollectiveMmaINS1_37MainloopSm90TmaGmmaWarpSpecializedFP8ILi5ENS5_IJNS4_1CILi1EEENSA_ILi2EEESB_EEENS1_32KernelTmaWarpSpecializedPingpongEEENS5_IJNSA_ILi64EEESG_SG_EEENS_12float_e5m2_tENS5_IJlSB_lEEESI_SJ_NS4_8TiledMMAINS4_8MMA_AtomIJNS4_4SM904GMMA30MMA_64x64x32_F32E5M2E5M2_SS_TNILNSN_7ScaleInE1ELSP_1EEEEEENS4_6LayoutINS5_IJSB_SB_SB_EEENS5_IJNSA_ILi0EEESU_SU_EEEEENS5_IJNS4_10UnderscoreESX_SX_EEEEENS4_23SM90_TMA_LOAD_MULTICASTENS4_14ComposedLayoutINS4_7SwizzleILi2ELi4ELi3EEENS4_18smem_ptr_flag_bitsILi8EEENSS_INS5_IJNSA_ILi8EEESG_EEENS5_IJSG_SB_EEEEEEEvNS4_8identityENS4_13SM90_TMA_LOADES1A_vS1B_EENS_8epilogue10collective6detail29Sm90TmaWarpSpecializedAdapterINS1F_15DefaultEpilogueISI_SJ_SJ_NS1E_6thread17LinearCombinationISI_Li1EffLNS1J_9ScaleType4KindE0ELNS_15FloatRoundStyleE2ESI_EENS1_15EpilogueDefaultEEEEEvvEEEEvNT_6ParamsE --------------------------
	.section	.nv.constant0._ZN7cutlass13device_kernelINS_4gemm6kernel13GemmUniversalIN4cute5tupleIJiiiiEEENS1_10collective13CollectiveMmaINS1_37MainloopSm90TmaGmmaWarpSpecializedFP8ILi5ENS5_IJNS4_1CILi1EEENSA_ILi2EEESB_EEENS1_32KernelTmaWarpSpecializedPingpongEEENS5_IJNSA_ILi64EEESG_SG_EEENS_12float_e5m2_tENS5_IJlSB_lEEESI_SJ_NS4_8TiledMMAINS4_8MMA_AtomIJNS4_4SM904GMMA30MMA_64x64x32_F32E5M2E5M2_SS_TNILNSN_7ScaleInE1ELSP_1EEEEEENS4_6LayoutINS5_IJSB_SB_SB_EEENS5_IJNSA_ILi0EEESU_SU_EEEEENS5_IJNS4_10UnderscoreESX_SX_EEEEENS4_23SM90_TMA_LOAD_MULTICASTENS4_14ComposedLayoutINS4_7SwizzleILi2ELi4ELi3EEENS4_18smem_ptr_flag_bitsILi8EEENSS_INS5_IJNSA_ILi8EEESG_EEENS5_IJSG_SB_EEEEEEEvNS4_8identityENS4_13SM90_TMA_LOADES1A_vS1B_EENS_8epilogue10collective6detail29Sm90TmaWarpSpecializedAdapterINS1F_15DefaultEpilogueISI_SJ_SJ_NS1E_6thread17LinearCombinationISI_Li1EffLNS1J_9ScaleType4KindE0ELNS_15FloatRoundStyleE2ESI_EENS1_15EpilogueDefaultEEEEEvvEEEEvNT_6ParamsE,"a",@progbits
	.sectionflags	@""
	.align	4
.nv.constant0._ZN7cutlass13device_kernelINS_4gemm6kernel13GemmUniversalIN4cute5tupleIJiiiiEEENS1_10collective13CollectiveMmaINS1_37MainloopSm90TmaGmmaWarpSpecializedFP8ILi5ENS5_IJNS4_1CILi1EEENSA_ILi2EEESB_EEENS1_32KernelTmaWarpSpecializedPingpongEEENS5_IJNSA_ILi64EEESG_SG_EEENS_12float_e5m2_tENS5_IJlSB_lEEESI_SJ_NS4_8TiledMMAINS4_8MMA_AtomIJNS4_4SM904GMMA30MMA_64x64x32_F32E5M2E5M2_SS_TNILNSN_7ScaleInE1ELSP_1EEEEEENS4_6LayoutINS5_IJSB_SB_SB_EEENS5_IJNSA_ILi0EEESU_SU_EEEEENS5_IJNS4_10UnderscoreESX_SX_EEEEENS4_23SM90_TMA_LOAD_MULTICASTENS4_14ComposedLayoutINS4_7SwizzleILi2ELi4ELi3EEENS4_18smem_ptr_flag_bitsILi8EEENSS_INS5_IJNSA_ILi8EEESG_EEENS5_IJSG_SB_EEEEEEEvNS4_8identityENS4_13SM90_TMA_LOADES1A_vS1B_EENS_8epilogue10collective6detail29Sm90TmaWarpSpecializedAdapterINS1F_15DefaultEpilogueISI_SJ_SJ_NS1E_6thread17LinearCombinationISI_Li1EffLNS1J_9ScaleType4KindE0ELNS_15FloatRoundStyleE2ESI_EENS1_15EpilogueDefaultEEEEEvvEEEEvNT_6ParamsE:
	.zero		1664


//--------------------- SYMBOLS --------------------------

	.type		.nv.reservedSmem.offset0,@object
	.size		.nv.reservedSmem.offset0,0x4
